//
// Generated by NVIDIA NVVM Compiler
//
// Compiler Build ID: CL-36424714
// Cuda compilation tools, release 13.0, V13.0.88
// Based on NVVM 20.0.0
//

.version 9.0
.target sm_100
.address_size 64

	// .globl	_Z9transposePKiPiii
// _ZZ9transposePKiPiiiE4tile has been demoted
// _ZZ23parallel_count_sort_JDSPiS_S_S_iiE5sdata has been demoted

.visible .entry _Z9transposePKiPiii(
	.param .u64 .ptr .align 1 _Z9transposePKiPiii_param_0,
	.param .u64 .ptr .align 1 _Z9transposePKiPiii_param_1,
	.param .u32 _Z9transposePKiPiii_param_2,
	.param .u32 _Z9transposePKiPiii_param_3
)
{
	.reg .pred 	%p<25>;
	.reg .b32 	%r<44>;
	.reg .b64 	%rd<21>;
	// demoted variable
	.shared .align 4 .b8 _ZZ9transposePKiPiiiE4tile[4224];
	ld.param.u64 	%rd3, [_Z9transposePKiPiii_param_0];
	ld.param.u64 	%rd4, [_Z9transposePKiPiii_param_1];
	ld.param.u32 	%r18, [_Z9transposePKiPiii_param_2];
	ld.param.u32 	%r19, [_Z9transposePKiPiii_param_3];
	cvta.to.global.u64 	%rd1, %rd3;
	cvta.to.global.u64 	%rd2, %rd4;
	mov.u32 	%r20, %ctaid.y;
	shl.b32 	%r1, %r20, 5;
	mov.u32 	%r2, %tid.y;
	add.s32 	%r3, %r1, %r2;
	mov.u32 	%r21, %ctaid.x;
	shl.b32 	%r4, %r21, 5;
	mov.u32 	%r5, %tid.x;
	add.s32 	%r6, %r4, %r5;
	setp.ge.s32 	%p1, %r6, %r19;
	shl.b32 	%r22, %r5, 2;
	mov.u32 	%r23, _ZZ9transposePKiPiiiE4tile;
	add.s32 	%r7, %r23, %r22;
	setp.ge.s32 	%p2, %r3, %r18;
	mad.lo.s32 	%r8, %r2, 132, %r7;
	or.pred  	%p3, %p1, %p2;
	@%p3 bra 	$L__BB0_2;
	mad.lo.s32 	%r24, %r3, %r19, %r6;
	mul.wide.s32 	%rd5, %r24, 4;
	add.s64 	%rd6, %rd1, %rd5;
	ld.global.u32 	%r25, [%rd6];
	st.shared.u32 	[%r8], %r25;
$L__BB0_2:
	setp.ge.s32 	%p4, %r6, %r19;
	add.s32 	%r9, %r3, 8;
	setp.ge.s32 	%p5, %r9, %r18;
	or.pred  	%p6, %p4, %p5;
	@%p6 bra 	$L__BB0_4;
	mad.lo.s32 	%r26, %r9, %r19, %r6;
	mul.wide.s32 	%rd7, %r26, 4;
	add.s64 	%rd8, %rd1, %rd7;
	ld.global.u32 	%r27, [%rd8];
	st.shared.u32 	[%r8+1056], %r27;
$L__BB0_4:
	setp.ge.s32 	%p7, %r6, %r19;
	add.s32 	%r10, %r3, 16;
	setp.ge.s32 	%p8, %r10, %r18;
	or.pred  	%p9, %p7, %p8;
	@%p9 bra 	$L__BB0_6;
	mad.lo.s32 	%r28, %r10, %r19, %r6;
	mul.wide.s32 	%rd9, %r28, 4;
	add.s64 	%rd10, %rd1, %rd9;
	ld.global.u32 	%r29, [%rd10];
	st.shared.u32 	[%r8+2112], %r29;
$L__BB0_6:
	setp.ge.s32 	%p10, %r6, %r19;
	add.s32 	%r11, %r3, 24;
	setp.ge.s32 	%p11, %r11, %r18;
	or.pred  	%p12, %p10, %p11;
	@%p12 bra 	$L__BB0_8;
	mad.lo.s32 	%r30, %r11, %r19, %r6;
	mul.wide.s32 	%rd11, %r30, 4;
	add.s64 	%rd12, %rd1, %rd11;
	ld.global.u32 	%r31, [%rd12];
	st.shared.u32 	[%r8+3168], %r31;
$L__BB0_8:
	bar.sync 	0;
	add.s32 	%r12, %r4, %r2;
	add.s32 	%r32, %r1, %r5;
	setp.ge.s32 	%p13, %r32, %r18;
	shl.b32 	%r33, %r5, 7;
	add.s32 	%r34, %r7, %r33;
	setp.ge.s32 	%p14, %r12, %r19;
	shl.b32 	%r35, %r2, 2;
	add.s32 	%r14, %r34, %r35;
	or.pred  	%p15, %p14, %p13;
	@%p15 bra 	$L__BB0_10;
	ld.shared.u32 	%r36, [%r14];
	mad.lo.s32 	%r37, %r12, %r18, %r32;
	mul.wide.s32 	%rd13, %r37, 4;
	add.s64 	%rd14, %rd2, %rd13;
	st.global.u32 	[%rd14], %r36;
$L__BB0_10:
	setp.ge.s32 	%p16, %r32, %r18;
	add.s32 	%r15, %r12, 8;
	setp.ge.s32 	%p17, %r15, %r19;
	or.pred  	%p18, %p17, %p16;
	@%p18 bra 	$L__BB0_12;
	ld.shared.u32 	%r38, [%r14+32];
	mad.lo.s32 	%r39, %r15, %r18, %r32;
	mul.wide.s32 	%rd15, %r39, 4;
	add.s64 	%rd16, %rd2, %rd15;
	st.global.u32 	[%rd16], %r38;
$L__BB0_12:
	setp.ge.s32 	%p19, %r32, %r18;
	add.s32 	%r16, %r12, 16;
	setp.ge.s32 	%p20, %r16, %r19;
	or.pred  	%p21, %p20, %p19;
	@%p21 bra 	$L__BB0_14;
	ld.shared.u32 	%r40, [%r14+64];
	mad.lo.s32 	%r41, %r16, %r18, %r32;
	mul.wide.s32 	%rd17, %r41, 4;
	add.s64 	%rd18, %rd2, %rd17;
	st.global.u32 	[%rd18], %r40;
$L__BB0_14:
	setp.ge.s32 	%p22, %r32, %r18;
	add.s32 	%r17, %r12, 24;
	setp.ge.s32 	%p23, %r17, %r19;
	or.pred  	%p24, %p23, %p22;
	@%p24 bra 	$L__BB0_16;
	ld.shared.u32 	%r42, [%r14+96];
	mad.lo.s32 	%r43, %r17, %r18, %r32;
	mul.wide.s32 	%rd19, %r43, 4;
	add.s64 	%rd20, %rd2, %rd19;
	st.global.u32 	[%rd20], %r42;
$L__BB0_16:
	ret;

}
	// .globl	_Z12parallel_ELLPiS_S_S_ii
.visible .entry _Z12parallel_ELLPiS_S_S_ii(
	.param .u64 .ptr .align 1 _Z12parallel_ELLPiS_S_S_ii_param_0,
	.param .u64 .ptr .align 1 _Z12parallel_ELLPiS_S_S_ii_param_1,
	.param .u64 .ptr .align 1 _Z12parallel_ELLPiS_S_S_ii_param_2,
	.param .u64 .ptr .align 1 _Z12parallel_ELLPiS_S_S_ii_param_3,
	.param .u32 _Z12parallel_ELLPiS_S_S_ii_param_4,
	.param .u32 _Z12parallel_ELLPiS_S_S_ii_param_5
)
{
	.reg .pred 	%p<11>;
	.reg .b32 	%r<114>;
	.reg .b64 	%rd<78>;

	ld.param.u64 	%rd5, [_Z12parallel_ELLPiS_S_S_ii_param_0];
	ld.param.u64 	%rd6, [_Z12parallel_ELLPiS_S_S_ii_param_1];
	ld.param.u64 	%rd7, [_Z12parallel_ELLPiS_S_S_ii_param_2];
	ld.param.u64 	%rd4, [_Z12parallel_ELLPiS_S_S_ii_param_3];
	ld.param.u32 	%r28, [_Z12parallel_ELLPiS_S_S_ii_param_4];
	ld.param.u32 	%r29, [_Z12parallel_ELLPiS_S_S_ii_param_5];
	cvta.to.global.u64 	%rd1, %rd7;
	cvta.to.global.u64 	%rd2, %rd6;
	cvta.to.global.u64 	%rd3, %rd5;
	mov.u32 	%r30, %ctaid.x;
	mov.u32 	%r31, %ntid.x;
	mov.u32 	%r32, %tid.x;
	mad.lo.s32 	%r1, %r30, %r31, %r32;
	setp.ge.s32 	%p1, %r1, %r28;
	@%p1 bra 	$L__BB1_14;
	setp.lt.s32 	%p2, %r29, 1;
	mov.b32 	%r113, 0;
	@%p2 bra 	$L__BB1_13;
	and.b32  	%r2, %r29, 7;
	setp.lt.u32 	%p3, %r29, 8;
	mov.b32 	%r108, 0;
	mov.u32 	%r113, %r108;
	@%p3 bra 	$L__BB1_5;
	and.b32  	%r108, %r29, 2147483640;
	neg.s32 	%r102, %r108;
	shl.b32 	%r5, %r28, 3;
	mov.b32 	%r113, 0;
	mul.wide.s32 	%rd13, %r28, 4;
	mov.u32 	%r101, %r29;
$L__BB1_4:
	.pragma "nounroll";
	mul.wide.s32 	%rd8, %r101, 4;
	add.s64 	%rd9, %rd3, %rd8;
	ld.global.u32 	%r37, [%rd9];
	add.s64 	%rd10, %rd2, %rd8;
	ld.global.u32 	%r38, [%rd10];
	mul.wide.s32 	%rd11, %r38, 4;
	add.s64 	%rd12, %rd1, %rd11;
	ld.global.u32 	%r39, [%rd12];
	mad.lo.s32 	%r40, %r39, %r37, %r113;
	add.s64 	%rd14, %rd9, %rd13;
	ld.global.u32 	%r41, [%rd14];
	add.s64 	%rd15, %rd10, %rd13;
	ld.global.u32 	%r42, [%rd15];
	mul.wide.s32 	%rd16, %r42, 4;
	add.s64 	%rd17, %rd1, %rd16;
	ld.global.u32 	%r43, [%rd17];
	mad.lo.s32 	%r44, %r43, %r41, %r40;
	add.s64 	%rd18, %rd14, %rd13;
	ld.global.u32 	%r45, [%rd18];
	add.s64 	%rd19, %rd15, %rd13;
	ld.global.u32 	%r46, [%rd19];
	mul.wide.s32 	%rd20, %r46, 4;
	add.s64 	%rd21, %rd1, %rd20;
	ld.global.u32 	%r47, [%rd21];
	mad.lo.s32 	%r48, %r47, %r45, %r44;
	add.s64 	%rd22, %rd18, %rd13;
	ld.global.u32 	%r49, [%rd22];
	add.s64 	%rd23, %rd19, %rd13;
	ld.global.u32 	%r50, [%rd23];
	mul.wide.s32 	%rd24, %r50, 4;
	add.s64 	%rd25, %rd1, %rd24;
	ld.global.u32 	%r51, [%rd25];
	mad.lo.s32 	%r52, %r51, %r49, %r48;
	add.s64 	%rd26, %rd22, %rd13;
	ld.global.u32 	%r53, [%rd26];
	add.s64 	%rd27, %rd23, %rd13;
	ld.global.u32 	%r54, [%rd27];
	mul.wide.s32 	%rd28, %r54, 4;
	add.s64 	%rd29, %rd1, %rd28;
	ld.global.u32 	%r55, [%rd29];
	mad.lo.s32 	%r56, %r55, %r53, %r52;
	add.s64 	%rd30, %rd26, %rd13;
	ld.global.u32 	%r57, [%rd30];
	add.s64 	%rd31, %rd27, %rd13;
	ld.global.u32 	%r58, [%rd31];
	mul.wide.s32 	%rd32, %r58, 4;
	add.s64 	%rd33, %rd1, %rd32;
	ld.global.u32 	%r59, [%rd33];
	mad.lo.s32 	%r60, %r59, %r57, %r56;
	add.s64 	%rd34, %rd30, %rd13;
	ld.global.u32 	%r61, [%rd34];
	add.s64 	%rd35, %rd31, %rd13;
	ld.global.u32 	%r62, [%rd35];
	mul.wide.s32 	%rd36, %r62, 4;
	add.s64 	%rd37, %rd1, %rd36;
	ld.global.u32 	%r63, [%rd37];
	mad.lo.s32 	%r64, %r63, %r61, %r60;
	add.s64 	%rd38, %rd34, %rd13;
	ld.global.u32 	%r65, [%rd38];
	add.s64 	%rd39, %rd35, %rd13;
	ld.global.u32 	%r66, [%rd39];
	mul.wide.s32 	%rd40, %r66, 4;
	add.s64 	%rd41, %rd1, %rd40;
	ld.global.u32 	%r67, [%rd41];
	mad.lo.s32 	%r113, %r67, %r65, %r64;
	add.s32 	%r102, %r102, 8;
	add.s32 	%r101, %r101, %r5;
	setp.ne.s32 	%p4, %r102, 0;
	@%p4 bra 	$L__BB1_4;
$L__BB1_5:
	setp.eq.s32 	%p5, %r2, 0;
	@%p5 bra 	$L__BB1_13;
	and.b32  	%r15, %r29, 3;
	setp.lt.u32 	%p6, %r2, 4;
	@%p6 bra 	$L__BB1_8;
	mad.lo.s32 	%r69, %r108, %r28, %r29;
	mul.wide.s32 	%rd42, %r69, 4;
	add.s64 	%rd43, %rd3, %rd42;
	ld.global.u32 	%r70, [%rd43];
	add.s64 	%rd44, %rd2, %rd42;
	ld.global.u32 	%r71, [%rd44];
	mul.wide.s32 	%rd45, %r71, 4;
	add.s64 	%rd46, %rd1, %rd45;
	ld.global.u32 	%r72, [%rd46];
	mad.lo.s32 	%r73, %r72, %r70, %r113;
	mul.wide.s32 	%rd47, %r28, 4;
	add.s64 	%rd48, %rd43, %rd47;
	ld.global.u32 	%r74, [%rd48];
	add.s64 	%rd49, %rd44, %rd47;
	ld.global.u32 	%r75, [%rd49];
	mul.wide.s32 	%rd50, %r75, 4;
	add.s64 	%rd51, %rd1, %rd50;
	ld.global.u32 	%r76, [%rd51];
	mad.lo.s32 	%r77, %r76, %r74, %r73;
	add.s64 	%rd52, %rd48, %rd47;
	ld.global.u32 	%r78, [%rd52];
	add.s64 	%rd53, %rd49, %rd47;
	ld.global.u32 	%r79, [%rd53];
	mul.wide.s32 	%rd54, %r79, 4;
	add.s64 	%rd55, %rd1, %rd54;
	ld.global.u32 	%r80, [%rd55];
	mad.lo.s32 	%r81, %r80, %r78, %r77;
	add.s64 	%rd56, %rd52, %rd47;
	ld.global.u32 	%r82, [%rd56];
	add.s64 	%rd57, %rd53, %rd47;
	ld.global.u32 	%r83, [%rd57];
	mul.wide.s32 	%rd58, %r83, 4;
	add.s64 	%rd59, %rd1, %rd58;
	ld.global.u32 	%r84, [%rd59];
	mad.lo.s32 	%r113, %r84, %r82, %r81;
	add.s32 	%r108, %r108, 4;
$L__BB1_8:
	setp.eq.s32 	%p7, %r15, 0;
	@%p7 bra 	$L__BB1_13;
	setp.eq.s32 	%p8, %r15, 1;
	@%p8 bra 	$L__BB1_11;
	mad.lo.s32 	%r86, %r108, %r28, %r29;
	mul.wide.s32 	%rd60, %r86, 4;
	add.s64 	%rd61, %rd3, %rd60;
	ld.global.u32 	%r87, [%rd61];
	add.s64 	%rd62, %rd2, %rd60;
	ld.global.u32 	%r88, [%rd62];
	mul.wide.s32 	%rd63, %r88, 4;
	add.s64 	%rd64, %rd1, %rd63;
	ld.global.u32 	%r89, [%rd64];
	mad.lo.s32 	%r90, %r89, %r87, %r113;
	mul.wide.s32 	%rd65, %r28, 4;
	add.s64 	%rd66, %rd61, %rd65;
	ld.global.u32 	%r91, [%rd66];
	add.s64 	%rd67, %rd62, %rd65;
	ld.global.u32 	%r92, [%rd67];
	mul.wide.s32 	%rd68, %r92, 4;
	add.s64 	%rd69, %rd1, %rd68;
	ld.global.u32 	%r93, [%rd69];
	mad.lo.s32 	%r113, %r93, %r91, %r90;
	add.s32 	%r108, %r108, 2;
$L__BB1_11:
	and.b32  	%r94, %r29, 1;
	setp.eq.b32 	%p9, %r94, 1;
	not.pred 	%p10, %p9;
	@%p10 bra 	$L__BB1_13;
	mad.lo.s32 	%r95, %r108, %r28, %r29;
	mul.wide.s32 	%rd70, %r95, 4;
	add.s64 	%rd71, %rd3, %rd70;
	ld.global.u32 	%r96, [%rd71];
	add.s64 	%rd72, %rd2, %rd70;
	ld.global.u32 	%r97, [%rd72];
	mul.wide.s32 	%rd73, %r97, 4;
	add.s64 	%rd74, %rd1, %rd73;
	ld.global.u32 	%r98, [%rd74];
	mad.lo.s32 	%r113, %r98, %r96, %r113;
$L__BB1_13:
	cvta.to.global.u64 	%rd75, %rd4;
	mul.wide.s32 	%rd76, %r1, 4;
	add.s64 	%rd77, %rd75, %rd76;
	ld.global.u32 	%r99, [%rd77];
	add.s32 	%r100, %r99, %r113;
	st.global.u32 	[%rd77], %r100;
$L__BB1_14:
	ret;

}
	// .globl	_Z23parallel_count_sort_JDSPiS_S_S_ii
.visible .entry _Z23parallel_count_sort_JDSPiS_S_S_ii(
	.param .u64 .ptr .align 1 _Z23parallel_count_sort_JDSPiS_S_S_ii_param_0,
	.param .u64 .ptr .align 1 _Z23parallel_count_sort_JDSPiS_S_S_ii_param_1,
	.param .u64 .ptr .align 1 _Z23parallel_count_sort_JDSPiS_S_S_ii_param_2,
	.param .u64 .ptr .align 1 _Z23parallel_count_sort_JDSPiS_S_S_ii_param_3,
	.param .u32 _Z23parallel_count_sort_JDSPiS_S_S_ii_param_4,
	.param .u32 _Z23parallel_count_sort_JDSPiS_S_S_ii_param_5
)
{
	.reg .pred 	%p<73>;
	.reg .b32 	%r<198>;
	.reg .b64 	%rd<18>;
	// demoted variable
	.shared .align 4 .b8 _ZZ23parallel_count_sort_JDSPiS_S_S_iiE5sdata[1024];
	ld.param.u64 	%rd5, [_Z23parallel_count_sort_JDSPiS_S_S_ii_param_0];
	ld.param.u64 	%rd2, [_Z23parallel_count_sort_JDSPiS_S_S_ii_param_1];
	ld.param.u64 	%rd3, [_Z23parallel_count_sort_JDSPiS_S_S_ii_param_2];
	ld.param.u64 	%rd4, [_Z23parallel_count_sort_JDSPiS_S_S_ii_param_3];
	ld.param.u32 	%r100, [_Z23parallel_count_sort_JDSPiS_S_S_ii_param_4];
	cvta.to.global.u64 	%rd1, %rd5;
	mov.u32 	%r1, %tid.x;
	mov.u32 	%r102, %ctaid.x;
	mov.u32 	%r2, %ntid.x;
	mad.lo.s32 	%r3, %r102, %r2, %r1;
	setp.ge.s32 	%p1, %r3, %r100;
	mov.b32 	%r166, -2147483648;
	@%p1 bra 	$L__BB2_2;
	mul.wide.s32 	%rd6, %r3, 4;
	add.s64 	%rd7, %rd1, %rd6;
	ld.global.u32 	%r166, [%rd7];
$L__BB2_2:
	add.s32 	%r104, %r2, %r100;
	add.s32 	%r105, %r104, -1;
	div.u32 	%r6, %r105, %r2;
	setp.lt.s32 	%p2, %r6, 1;
	mov.b32 	%r197, -1;
	@%p2 bra 	$L__BB2_49;
	shl.b32 	%r107, %r1, 2;
	mov.u32 	%r108, _ZZ23parallel_count_sort_JDSPiS_S_S_iiE5sdata;
	add.s32 	%r7, %r108, %r107;
	and.b32  	%r8, %r2, 7;
	add.s32 	%r9, %r8, -1;
	and.b32  	%r10, %r2, 3;
	and.b32  	%r11, %r2, 2040;
	and.b32  	%r12, %r2, 1;
	mov.b32 	%r167, 0;
	mov.u32 	%r196, %r167;
$L__BB2_4:
	mul.lo.s32 	%r15, %r167, %r2;
	add.s32 	%r16, %r15, %r1;
	setp.ge.s32 	%p3, %r16, %r100;
	mov.b32 	%r169, 2147483647;
	@%p3 bra 	$L__BB2_6;
	mul.wide.s32 	%rd8, %r16, 4;
	add.s64 	%rd9, %rd1, %rd8;
	ld.global.u32 	%r169, [%rd9];
$L__BB2_6:
	setp.lt.u32 	%p4, %r2, 8;
	st.shared.u32 	[%r7], %r169;
	bar.sync 	0;
	mov.b32 	%r188, 0;
	@%p4 bra 	$L__BB2_25;
	mov.b32 	%r170, 0;
$L__BB2_8:
	.pragma "nounroll";
	shl.b32 	%r114, %r170, 2;
	add.s32 	%r21, %r108, %r114;
	ld.shared.u32 	%r22, [%r21];
	setp.lt.s32 	%p5, %r22, %r166;
	mov.b32 	%r172, 1;
	@%p5 bra 	$L__BB2_10;
	setp.eq.s32 	%p6, %r22, %r166;
	add.s32 	%r116, %r170, %r15;
	setp.lt.u32 	%p7, %r116, %r3;
	and.pred  	%p8, %p7, %p6;
	selp.u32 	%r172, 1, 0, %p8;
$L__BB2_10:
	add.s32 	%r25, %r172, %r196;
	ld.shared.u32 	%r26, [%r21+4];
	setp.lt.s32 	%p9, %r26, %r166;
	mov.b32 	%r173, 1;
	@%p9 bra 	$L__BB2_12;
	add.s32 	%r118, %r170, %r15;
	setp.eq.s32 	%p10, %r26, %r166;
	add.s32 	%r119, %r118, 1;
	setp.lt.u32 	%p11, %r119, %r3;
	and.pred  	%p12, %p11, %p10;
	selp.u32 	%r173, 1, 0, %p12;
$L__BB2_12:
	add.s32 	%r29, %r173, %r25;
	ld.shared.u32 	%r30, [%r21+8];
	setp.lt.s32 	%p13, %r30, %r166;
	mov.b32 	%r174, 1;
	@%p13 bra 	$L__BB2_14;
	add.s32 	%r121, %r170, %r15;
	setp.eq.s32 	%p14, %r30, %r166;
	add.s32 	%r122, %r121, 2;
	setp.lt.u32 	%p15, %r122, %r3;
	and.pred  	%p16, %p15, %p14;
	selp.u32 	%r174, 1, 0, %p16;
$L__BB2_14:
	add.s32 	%r33, %r174, %r29;
	ld.shared.u32 	%r34, [%r21+12];
	setp.lt.s32 	%p17, %r34, %r166;
	mov.b32 	%r175, 1;
	@%p17 bra 	$L__BB2_16;
	add.s32 	%r124, %r170, %r15;
	setp.eq.s32 	%p18, %r34, %r166;
	add.s32 	%r125, %r124, 3;
	setp.lt.u32 	%p19, %r125, %r3;
	and.pred  	%p20, %p19, %p18;
	selp.u32 	%r175, 1, 0, %p20;
$L__BB2_16:
	add.s32 	%r37, %r175, %r33;
	ld.shared.u32 	%r38, [%r21+16];
	setp.lt.s32 	%p21, %r38, %r166;
	mov.b32 	%r176, 1;
	@%p21 bra 	$L__BB2_18;
	add.s32 	%r127, %r170, %r15;
	setp.eq.s32 	%p22, %r38, %r166;
	add.s32 	%r128, %r127, 4;
	setp.lt.u32 	%p23, %r128, %r3;
	and.pred  	%p24, %p23, %p22;
	selp.u32 	%r176, 1, 0, %p24;
$L__BB2_18:
	add.s32 	%r41, %r176, %r37;
	ld.shared.u32 	%r42, [%r21+20];
	setp.lt.s32 	%p25, %r42, %r166;
	mov.b32 	%r177, 1;
	@%p25 bra 	$L__BB2_20;
	add.s32 	%r130, %r170, %r15;
	setp.eq.s32 	%p26, %r42, %r166;
	add.s32 	%r131, %r130, 5;
	setp.lt.u32 	%p27, %r131, %r3;
	and.pred  	%p28, %p27, %p26;
	selp.u32 	%r177, 1, 0, %p28;
$L__BB2_20:
	add.s32 	%r45, %r177, %r41;
	ld.shared.u32 	%r46, [%r21+24];
	setp.lt.s32 	%p29, %r46, %r166;
	mov.b32 	%r178, 1;
	@%p29 bra 	$L__BB2_22;
	add.s32 	%r133, %r170, %r15;
	setp.eq.s32 	%p30, %r46, %r166;
	add.s32 	%r134, %r133, 6;
	setp.lt.u32 	%p31, %r134, %r3;
	and.pred  	%p32, %p31, %p30;
	selp.u32 	%r178, 1, 0, %p32;
$L__BB2_22:
	add.s32 	%r49, %r178, %r45;
	ld.shared.u32 	%r50, [%r21+28];
	setp.lt.s32 	%p33, %r50, %r166;
	mov.b32 	%r179, 1;
	@%p33 bra 	$L__BB2_24;
	add.s32 	%r136, %r170, %r15;
	setp.eq.s32 	%p34, %r50, %r166;
	add.s32 	%r137, %r136, 7;
	setp.lt.u32 	%p35, %r137, %r3;
	and.pred  	%p36, %p35, %p34;
	selp.u32 	%r179, 1, 0, %p36;
$L__BB2_24:
	add.s32 	%r196, %r179, %r49;
	add.s32 	%r170, %r170, 8;
	setp.ne.s32 	%p37, %r170, %r11;
	mov.u32 	%r188, %r11;
	@%p37 bra 	$L__BB2_8;
$L__BB2_25:
	setp.eq.s32 	%p38, %r8, 0;
	@%p38 bra 	$L__BB2_47;
	setp.lt.u32 	%p39, %r9, 3;
	@%p39 bra 	$L__BB2_36;
	shl.b32 	%r140, %r188, 2;
	add.s32 	%r58, %r108, %r140;
	ld.shared.u32 	%r59, [%r58];
	setp.lt.s32 	%p40, %r59, %r166;
	mov.b32 	%r183, 1;
	@%p40 bra 	$L__BB2_29;
	setp.eq.s32 	%p41, %r59, %r166;
	add.s32 	%r142, %r188, %r15;
	setp.lt.u32 	%p42, %r142, %r3;
	and.pred  	%p43, %p42, %p41;
	selp.u32 	%r183, 1, 0, %p43;
$L__BB2_29:
	add.s32 	%r62, %r183, %r196;
	ld.shared.u32 	%r63, [%r58+4];
	setp.lt.s32 	%p44, %r63, %r166;
	mov.b32 	%r184, 1;
	@%p44 bra 	$L__BB2_31;
	add.s32 	%r144, %r188, %r15;
	setp.eq.s32 	%p45, %r63, %r166;
	add.s32 	%r145, %r144, 1;
	setp.lt.u32 	%p46, %r145, %r3;
	and.pred  	%p47, %p46, %p45;
	selp.u32 	%r184, 1, 0, %p47;
$L__BB2_31:
	add.s32 	%r66, %r184, %r62;
	ld.shared.u32 	%r67, [%r58+8];
	setp.lt.s32 	%p48, %r67, %r166;
	mov.b32 	%r185, 1;
	@%p48 bra 	$L__BB2_33;
	add.s32 	%r147, %r188, %r15;
	setp.eq.s32 	%p49, %r67, %r166;
	add.s32 	%r148, %r147, 2;
	setp.lt.u32 	%p50, %r148, %r3;
	and.pred  	%p51, %p50, %p49;
	selp.u32 	%r185, 1, 0, %p51;
$L__BB2_33:
	add.s32 	%r70, %r185, %r66;
	ld.shared.u32 	%r71, [%r58+12];
	setp.lt.s32 	%p52, %r71, %r166;
	mov.b32 	%r186, 1;
	@%p52 bra 	$L__BB2_35;
	add.s32 	%r150, %r188, %r15;
	setp.eq.s32 	%p53, %r71, %r166;
	add.s32 	%r151, %r150, 3;
	setp.lt.u32 	%p54, %r151, %r3;
	and.pred  	%p55, %p54, %p53;
	selp.u32 	%r186, 1, 0, %p55;
$L__BB2_35:
	add.s32 	%r196, %r186, %r70;
	add.s32 	%r188, %r188, 4;
$L__BB2_36:
	setp.eq.s32 	%p56, %r10, 0;
	@%p56 bra 	$L__BB2_47;
	setp.eq.s32 	%p57, %r10, 1;
	@%p57 bra 	$L__BB2_43;
	shl.b32 	%r154, %r188, 2;
	add.s32 	%r79, %r108, %r154;
	ld.shared.u32 	%r80, [%r79];
	setp.lt.s32 	%p58, %r80, %r166;
	mov.b32 	%r190, 1;
	@%p58 bra 	$L__BB2_40;
	setp.eq.s32 	%p59, %r80, %r166;
	add.s32 	%r156, %r188, %r15;
	setp.lt.u32 	%p60, %r156, %r3;
	and.pred  	%p61, %p60, %p59;
	selp.u32 	%r190, 1, 0, %p61;
$L__BB2_40:
	add.s32 	%r83, %r190, %r196;
	ld.shared.u32 	%r84, [%r79+4];
	setp.lt.s32 	%p62, %r84, %r166;
	mov.b32 	%r191, 1;
	@%p62 bra 	$L__BB2_42;
	add.s32 	%r158, %r188, %r15;
	setp.eq.s32 	%p63, %r84, %r166;
	add.s32 	%r159, %r158, 1;
	setp.lt.u32 	%p64, %r159, %r3;
	and.pred  	%p65, %p64, %p63;
	selp.u32 	%r191, 1, 0, %p65;
$L__BB2_42:
	add.s32 	%r196, %r191, %r83;
	add.s32 	%r188, %r188, 2;
$L__BB2_43:
	setp.eq.s32 	%p66, %r12, 0;
	@%p66 bra 	$L__BB2_47;
	shl.b32 	%r161, %r188, 2;
	add.s32 	%r163, %r108, %r161;
	ld.shared.u32 	%r92, [%r163];
	setp.lt.s32 	%p67, %r92, %r166;
	mov.b32 	%r195, 1;
	@%p67 bra 	$L__BB2_46;
	setp.eq.s32 	%p68, %r92, %r166;
	add.s32 	%r164, %r188, %r15;
	setp.lt.u32 	%p69, %r164, %r3;
	and.pred  	%p70, %p69, %p68;
	selp.u32 	%r195, 1, 0, %p70;
$L__BB2_46:
	add.s32 	%r196, %r195, %r196;
$L__BB2_47:
	bar.sync 	0;
	add.s32 	%r167, %r167, 1;
	setp.ne.s32 	%p71, %r167, %r6;
	@%p71 bra 	$L__BB2_4;
	not.b32 	%r197, %r196;
$L__BB2_49:
	setp.ge.s32 	%p72, %r3, %r100;
	@%p72 bra 	$L__BB2_51;
	add.s32 	%r165, %r197, %r100;
	cvta.to.global.u64 	%rd10, %rd2;
	mul.wide.s32 	%rd11, %r165, 4;
	add.s64 	%rd12, %rd10, %rd11;
	st.global.u32 	[%rd12], %r166;
	cvta.to.global.u64 	%rd13, %rd3;
	mul.wide.s32 	%rd14, %r3, 4;
	add.s64 	%rd15, %rd13, %rd14;
	st.global.u32 	[%rd15], %r165;
	cvta.to.global.u64 	%rd16, %rd4;
	add.s64 	%rd17, %rd16, %rd11;
	st.global.u32 	[%rd17], %r3;
$L__BB2_51:
	ret;

}
	// .globl	_Z13parallel_copyPiS_S_ii
.visible .entry _Z13parallel_copyPiS_S_ii(
	.param .u64 .ptr .align 1 _Z13parallel_copyPiS_S_ii_param_0,
	.param .u64 .ptr .align 1 _Z13parallel_copyPiS_S_ii_param_1,
	.param .u64 .ptr .align 1 _Z13parallel_copyPiS_S_ii_param_2,
	.param .u32 _Z13parallel_copyPiS_S_ii_param_3,
	.param .u32 _Z13parallel_copyPiS_S_ii_param_4
)
{
	.reg .pred 	%p<5>;
	.reg .b32 	%r<18>;
	.reg .b64 	%rd<13>;

	ld.param.u64 	%rd4, [_Z13parallel_copyPiS_S_ii_param_0];
	ld.param.u64 	%rd5, [_Z13parallel_copyPiS_S_ii_param_1];
	ld.param.u64 	%rd6, [_Z13parallel_copyPiS_S_ii_param_2];
	ld.param.u32 	%r9, [_Z13parallel_copyPiS_S_ii_param_3];
	ld.param.u32 	%r10, [_Z13parallel_copyPiS_S_ii_param_4];
	mov.u32 	%r1, %tid.x;
	setp.lt.s32 	%p1, %r9, 1;
	@%p1 bra 	$L__BB3_6;
	mov.u32 	%r2, %ntid.x;
	cvta.to.global.u64 	%rd1, %rd4;
	cvta.to.global.u64 	%rd2, %rd5;
	cvta.to.global.u64 	%rd3, %rd6;
	mov.b32 	%r16, 0;
$L__BB3_2:
	setp.ge.s32 	%p2, %r1, %r10;
	@%p2 bra 	$L__BB3_5;
	mul.wide.u32 	%rd7, %r16, 4;
	add.s64 	%rd8, %rd1, %rd7;
	ld.global.u32 	%r12, [%rd8];
	mul.lo.s32 	%r4, %r16, %r10;
	mul.lo.s32 	%r5, %r12, %r10;
	mov.u32 	%r17, %r1;
$L__BB3_4:
	add.s32 	%r13, %r17, %r4;
	mul.wide.s32 	%rd9, %r13, 4;
	add.s64 	%rd10, %rd2, %rd9;
	ld.global.u32 	%r14, [%rd10];
	add.s32 	%r15, %r17, %r5;
	mul.wide.s32 	%rd11, %r15, 4;
	add.s64 	%rd12, %rd3, %rd11;
	st.global.u32 	[%rd12], %r14;
	add.s32 	%r17, %r17, %r2;
	setp.lt.s32 	%p3, %r17, %r10;
	@%p3 bra 	$L__BB3_4;
$L__BB3_5:
	add.s32 	%r16, %r16, 1;
	setp.ne.s32 	%p4, %r16, %r9;
	@%p4 bra 	$L__BB3_2;
$L__BB3_6:
	ret;

}


// ===== COMPILED SASS (sm_100) =====

	.target	sm_100

	.elftype	@"ET_EXEC"


//--------------------- .note.nv.tkinfo           --------------------------
	.section	.note.nv.tkinfo,"",@"SHT_NOTE"
	.sectionflags	@"SHF_NOTE_NV_TKINFO"
	.tkinfo
        /*0018*/ 	.word	0x00000002
        /*0030*/ 	.string	""
        /*0030*/ 	.string	"ptxas"
        /*0030*/ 	.string	"Cuda compilation tools, release 13.0, V13.0.88"
        /*0030*/ 	.string	"Build cuda_13.0.r13.0/compiler.36424714_0"
        /*0030*/ 	.string	"-arch sm_100 -m 64 "



//--------------------- .note.nv.cuinfo           --------------------------
	.section	.note.nv.cuinfo,"",@"SHT_NOTE"
	.sectionflags	@"SHF_NOTE_NV_CUINFO"
        /*0018*/ 	.short	0x0002
        /*001a*/ 	.short	0x0064
        /*001c*/ 	.short	0x0082
	.zero		2


//--------------------- .nv.info                  --------------------------
	.section	.nv.info,"",@"SHT_CUDA_INFO"
	.align	4


	//----- nvinfo : EIATTR_REGCOUNT
	.align		4
        /*0000*/ 	.byte	0x04, 0x2f
        /*0002*/ 	.short	(.L_1 - .L_0)
	.align		4
.L_0:
        /*0004*/ 	.word	index@(_Z9transposePKiPiii)
        /*0008*/ 	.word	0x0000001a


	//----- nvinfo : EIATTR_FRAME_SIZE
	.align		4
.L_1:
        /*000c*/ 	.byte	0x04, 0x11
        /*000e*/ 	.short	(.L_3 - .L_2)
	.align		4
.L_2:
        /*0010*/ 	.word	index@(_Z9transposePKiPiii)
        /*0014*/ 	.word	0x00000000


	//----- nvinfo : EIATTR_REGCOUNT
	.align		4
.L_3:
        /*0018*/ 	.byte	0x04, 0x2f
        /*001a*/ 	.short	(.L_5 - .L_4)
	.align		4
.L_4:
        /*001c*/ 	.word	index@(_Z12parallel_ELLPiS_S_S_ii)
        /*0020*/ 	.word	0x00000022


	//----- nvinfo : EIATTR_FRAME_SIZE
	.align		4
.L_5:
        /*0024*/ 	.byte	0x04, 0x11
        /*0026*/ 	.short	(.L_7 - .L_6)
	.align		4
.L_6:
        /*0028*/ 	.word	index@(_Z12parallel_ELLPiS_S_S_ii)
        /*002c*/ 	.word	0x00000000


	//----- nvinfo : EIATTR_REGCOUNT
	.align		4
.L_7:
        /*0030*/ 	.byte	0x04, 0x2f
        /*0032*/ 	.short	(.L_9 - .L_8)
	.align		4
.L_8:
        /*0034*/ 	.word	index@(_Z23parallel_count_sort_JDSPiS_S_S_ii)
        /*0038*/ 	.word	0x00000019


	//----- nvinfo : EIATTR_FRAME_SIZE
	.align		4
.L_9:
        /*003c*/ 	.byte	0x04, 0x11
        /*003e*/ 	.short	(.L_11 - .L_10)
	.align		4
.L_10:
        /*0040*/ 	.word	index@(_Z23parallel_count_sort_JDSPiS_S_S_ii)
        /*0044*/ 	.word	0x00000000


	//----- nvinfo : EIATTR_REGCOUNT
	.align		4
.L_11:
        /*0048*/ 	.byte	0x04, 0x2f
        /*004a*/ 	.short	(.L_13 - .L_12)
	.align		4
.L_12:
        /*004c*/ 	.word	index@(_Z13parallel_copyPiS_S_ii)
        /*0050*/ 	.word	0x00000010


	//----- nvinfo : EIATTR_FRAME_SIZE
	.align		4
.L_13:
        /*0054*/ 	.byte	0x04, 0x11
        /*0056*/ 	.short	(.L_15 - .L_14)
	.align		4
.L_14:
        /*0058*/ 	.word	index@(_Z13parallel_copyPiS_S_ii)
        /*005c*/ 	.word	0x00000000


	//----- nvinfo : EIATTR_MIN_STACK_SIZE
	.align		4
.L_15:
        /*0060*/ 	.byte	0x04, 0x12
        /*0062*/ 	.short	(.L_17 - .L_16)
	.align		4
.L_16:
        /*0064*/ 	.word	index@(_Z13parallel_copyPiS_S_ii)
        /*0068*/ 	.word	0x00000000


	//----- nvinfo : EIATTR_MIN_STACK_SIZE
	.align		4
.L_17:
        /*006c*/ 	.byte	0x04, 0x12
        /*006e*/ 	.short	(.L_19 - .L_18)
	.align		4
.L_18:
        /*0070*/ 	.word	index@(_Z23parallel_count_sort_JDSPiS_S_S_ii)
        /*0074*/ 	.word	0x00000000


	//----- nvinfo : EIATTR_MIN_STACK_SIZE
	.align		4
.L_19:
        /*0078*/ 	.byte	0x04, 0x12
        /*007a*/ 	.short	(.L_21 - .L_20)
	.align		4
.L_20:
        /*007c*/ 	.word	index@(_Z12parallel_ELLPiS_S_S_ii)
        /*0080*/ 	.word	0x00000000


	//----- nvinfo : EIATTR_MIN_STACK_SIZE
	.align		4
.L_21:
        /*0084*/ 	.byte	0x04, 0x12
        /*0086*/ 	.short	(.L_23 - .L_22)
	.align		4
.L_22:
        /*0088*/ 	.word	index@(_Z9transposePKiPiii)
        /*008c*/ 	.word	0x00000000
.L_23:


//--------------------- .nv.compat                --------------------------
	.section	.nv.compat,"",@"SHT_CUDA_COMPAT_INFO"
	.align	4
        /*0000*/ 	.byte	0x02, 0x09, 0x00, 0x00, 0x02, 0x02, 0x01, 0x00, 0x02, 0x05, 0x05, 0x00, 0x03, 0x07, 0x01, 0x01
        /*0010*/ 	.byte	0x02, 0x03, 0x00, 0x00, 0x02, 0x06, 0x01, 0x00, 0x04, 0x0b, 0x08, 0x00, 0x09, 0x00, 0x00, 0x00
        /*0020*/ 	.byte	0x00, 0x00, 0x00, 0x00


//--------------------- .nv.info._Z13parallel_copyPiS_S_ii --------------------------
	.section	.nv.info._Z13parallel_copyPiS_S_ii,"",@"SHT_CUDA_INFO"
	.sectionflags	@""
	.align	4


	//----- nvinfo : EIATTR_CUDA_API_VERSION
	.align		4
        /*0000*/ 	.byte	0x04, 0x37
        /*0002*/ 	.short	(.L_25 - .L_24)
.L_24:
        /*0004*/ 	.word	0x00000082


	//----- nvinfo : EIATTR_KPARAM_INFO
	.align		4
.L_25:
        /*0008*/ 	.byte	0x04, 0x17
        /*000a*/ 	.short	(.L_27 - .L_26)
.L_26:
        /*000c*/ 	.word	0x00000000
        /*0010*/ 	.short	0x0004
        /*0012*/ 	.short	0x001c
        /*0014*/ 	.byte	0x00, 0xf0, 0x11, 0x00


	//----- nvinfo : EIATTR_KPARAM_INFO
	.align		4
.L_27:
        /*0018*/ 	.byte	0x04, 0x17
        /*001a*/ 	.short	(.L_29 - .L_28)
.L_28:
        /*001c*/ 	.word	0x00000000
        /*0020*/ 	.short	0x0003
        /*0022*/ 	.short	0x0018
        /*0024*/ 	.byte	0x00, 0xf0, 0x11, 0x00


	//----- nvinfo : EIATTR_KPARAM_INFO
	.align		4
.L_29:
        /*0028*/ 	.byte	0x04, 0x17
        /*002a*/ 	.short	(.L_31 - .L_30)
.L_30:
        /*002c*/ 	.word	0x00000000
        /*0030*/ 	.short	0x0002
        /*0032*/ 	.short	0x0010
        /*0034*/ 	.byte	0x00, 0xf5, 0x21, 0x00


	//----- nvinfo : EIATTR_KPARAM_INFO
	.align		4
.L_31:
        /*0038*/ 	.byte	0x04, 0x17
        /*003a*/ 	.short	(.L_33 - .L_32)
.L_32:
        /*003c*/ 	.word	0x00000000
        /*0040*/ 	.short	0x0001
        /*0042*/ 	.short	0x0008
        /*0044*/ 	.byte	0x00, 0xf5, 0x21, 0x00


	//----- nvinfo : EIATTR_KPARAM_INFO
	.align		4
.L_33:
        /*0048*/ 	.byte	0x04, 0x17
        /*004a*/ 	.short	(.L_35 - .L_34)
.L_34:
        /*004c*/ 	.word	0x00000000
        /*0050*/ 	.short	0x0000
        /*0052*/ 	.short	0x0000
        /*0054*/ 	.byte	0x00, 0xf5, 0x21, 0x00


	//----- nvinfo : EIATTR_SPARSE_MMA_MASK
	.align		4
.L_35:
        /*0058*/ 	.byte	0x03, 0x50
        /*005a*/ 	.short	0x0000


	//----- nvinfo : EIATTR_MAXREG_COUNT
	.align		4
        /*005c*/ 	.byte	0x03, 0x1b
        /*005e*/ 	.short	0x00ff


	//----- nvinfo : EIATTR_MERCURY_ISA_VERSION
	.align		4
        /*0060*/ 	.byte	0x03, 0x5f
        /*0062*/ 	.short	0x0101


	//----- nvinfo : EIATTR_VRC_CTA_INIT_COUNT
	.align		4
        /*0064*/ 	.byte	0x02, 0x4a
	.zero		1
	.zero		1


	//----- nvinfo : EIATTR_EXIT_INSTR_OFFSETS
	.align		4
        /*0068*/ 	.byte	0x04, 0x1c
        /*006a*/ 	.short	(.L_37 - .L_36)


	//   ....[0]....
.L_36:
        /*006c*/ 	.word	0x00000030


	//   ....[1]....
        /*0070*/ 	.word	0x00000200


	//----- nvinfo : EIATTR_CRS_STACK_SIZE
	.align		4
.L_37:
        /*0074*/ 	.byte	0x04, 0x1e
        /*0076*/ 	.short	(.L_39 - .L_38)
.L_38:
        /*0078*/ 	.word	0x00000000


	//----- nvinfo : EIATTR_CBANK_PARAM_SIZE
	.align		4
.L_39:
        /*007c*/ 	.byte	0x03, 0x19
        /*007e*/ 	.short	0x0020


	//----- nvinfo : EIATTR_PARAM_CBANK
	.align		4
        /*0080*/ 	.byte	0x04, 0x0a
        /*0082*/ 	.short	(.L_41 - .L_40)
	.align		4
.L_40:
        /*0084*/ 	.word	index@(.nv.constant0._Z13parallel_copyPiS_S_ii)
        /*0088*/ 	.short	0x0380
        /*008a*/ 	.short	0x0020


	//----- nvinfo : EIATTR_SW_WAR
	.align		4
.L_41:
        /*008c*/ 	.byte	0x04, 0x36
        /*008e*/ 	.short	(.L_43 - .L_42)
.L_42:
        /*0090*/ 	.word	0x00000008
.L_43:


//--------------------- .nv.info._Z23parallel_count_sort_JDSPiS_S_S_ii --------------------------
	.section	.nv.info._Z23parallel_count_sort_JDSPiS_S_S_ii,"",@"SHT_CUDA_INFO"
	.sectionflags	@""
	.align	4


	//----- nvinfo : EIATTR_CUDA_API_VERSION
	.align		4
        /*0000*/ 	.byte	0x04, 0x37
        /*0002*/ 	.short	(.L_45 - .L_44)
.L_44:
        /*0004*/ 	.word	0x00000082


	//----- nvinfo : EIATTR_KPARAM_INFO
	.align		4
.L_45:
        /*0008*/ 	.byte	0x04, 0x17
        /*000a*/ 	.short	(.L_47 - .L_46)
.L_46:
        /*000c*/ 	.word	0x00000000
        /*0010*/ 	.short	0x0005
        /*0012*/ 	.short	0x0024
        /*0014*/ 	.byte	0x00, 0xf0, 0x11, 0x00


	//----- nvinfo : EIATTR_KPARAM_INFO
	.align		4
.L_47:
        /*0018*/ 	.byte	0x04, 0x17
        /*001a*/ 	.short	(.L_49 - .L_48)
.L_48:
        /*001c*/ 	.word	0x00000000
        /*0020*/ 	.short	0x0004
        /*0022*/ 	.short	0x0020
        /*0024*/ 	.byte	0x00, 0xf0, 0x11, 0x00


	//----- nvinfo : EIATTR_KPARAM_INFO
	.align		4
.L_49:
        /*0028*/ 	.byte	0x04, 0x17
        /*002a*/ 	.short	(.L_51 - .L_50)
.L_50:
        /*002c*/ 	.word	0x00000000
        /*0030*/ 	.short	0x0003
        /*0032*/ 	.short	0x0018
        /*0034*/ 	.byte	0x00, 0xf5, 0x21, 0x00


	//----- nvinfo : EIATTR_KPARAM_INFO
	.align		4
.L_51:
        /*0038*/ 	.byte	0x04, 0x17
        /*003a*/ 	.short	(.L_53 - .L_52)
.L_52:
        /*003c*/ 	.word	0x00000000
        /*0040*/ 	.short	0x0002
        /*0042*/ 	.short	0x0010
        /*0044*/ 	.byte	0x00, 0xf5, 0x21, 0x00


	//----- nvinfo : EIATTR_KPARAM_INFO
	.align		4
.L_53:
        /*0048*/ 	.byte	0x04, 0x17
        /*004a*/ 	.short	(.L_55 - .L_54)
.L_54:
        /*004c*/ 	.word	0x00000000
        /*0050*/ 	.short	0x0001
        /*0052*/ 	.short	0x0008
        /*0054*/ 	.byte	0x00, 0xf5, 0x21, 0x00


	//----- nvinfo : EIATTR_KPARAM_INFO
	.align		4
.L_55:
        /*0058*/ 	.byte	0x04, 0x17
        /*005a*/ 	.short	(.L_57 - .L_56)
.L_56:
        /*005c*/ 	.word	0x00000000
        /*0060*/ 	.short	0x0000
        /*0062*/ 	.short	0x0000
        /*0064*/ 	.byte	0x00, 0xf5, 0x21, 0x00


	//----- nvinfo : EIATTR_SPARSE_MMA_MASK
	.align		4
.L_57:
        /*0068*/ 	.byte	0x03, 0x50
        /*006a*/ 	.short	0x0000


	//----- nvinfo : EIATTR_MAXREG_COUNT
	.align		4
        /*006c*/ 	.byte	0x03, 0x1b
        /*006e*/ 	.short	0x00ff


	//----- nvinfo : EIATTR_NUM_BARRIERS
	.align		4
        /*0070*/ 	.byte	0x02, 0x4c
        /*0072*/ 	.byte	0x01
	.zero		1


	//----- nvinfo : EIATTR_MERCURY_ISA_VERSION
	.align		4
        /*0074*/ 	.byte	0x03, 0x5f
        /*0076*/ 	.short	0x0101


	//----- nvinfo : EIATTR_VRC_CTA_INIT_COUNT
	.align		4
        /*0078*/ 	.byte	0x02, 0x4a
	.zero		1
	.zero		1


	//----- nvinfo : EIATTR_EXIT_INSTR_OFFSETS
	.align		4
        /*007c*/ 	.byte	0x04, 0x1c
        /*007e*/ 	.short	(.L_59 - .L_58)


	//   ....[0]....
.L_58:
        /*0080*/ 	.word	0x00000bf0


	//   ....[1]....
        /*0084*/ 	.word	0x00000ca0


	//----- nvinfo : EIATTR_CBANK_PARAM_SIZE
	.align		4
.L_59:
        /*0088*/ 	.byte	0x03, 0x19
        /*008a*/ 	.short	0x0028


	//----- nvinfo : EIATTR_PARAM_CBANK
	.align		4
        /*008c*/ 	.byte	0x04, 0x0a
        /*008e*/ 	.short	(.L_61 - .L_60)
	.align		4
.L_60:
        /*0090*/ 	.word	index@(.nv.constant0._Z23parallel_count_sort_JDSPiS_S_S_ii)
        /*0094*/ 	.short	0x0380
        /*0096*/ 	.short	0x0028


	//----- nvinfo : EIATTR_SW_WAR
	.align		4
.L_61:
        /*0098*/ 	.byte	0x04, 0x36
        /*009a*/ 	.short	(.L_63 - .L_62)
.L_62:
        /*009c*/ 	.word	0x00000008
.L_63:


//--------------------- .nv.info._Z12parallel_ELLPiS_S_S_ii --------------------------
	.section	.nv.info._Z12parallel_ELLPiS_S_S_ii,"",@"SHT_CUDA_INFO"
	.sectionflags	@""
	.align	4


	//----- nvinfo : EIATTR_CUDA_API_VERSION
	.align		4
        /*0000*/ 	.byte	0x04, 0x37
        /*0002*/ 	.short	(.L_65 - .L_64)
.L_64:
        /*0004*/ 	.word	0x00000082


	//----- nvinfo : EIATTR_KPARAM_INFO
	.align		4
.L_65:
        /*0008*/ 	.byte	0x04, 0x17
        /*000a*/ 	.short	(.L_67 - .L_66)
.L_66:
        /*000c*/ 	.word	0x00000000
        /*0010*/ 	.short	0x0005
        /*0012*/ 	.short	0x0024
        /*0014*/ 	.byte	0x00, 0xf0, 0x11, 0x00


	//----- nvinfo : EIATTR_KPARAM_INFO
	.align		4
.L_67:
        /*0018*/ 	.byte	0x04, 0x17
        /*001a*/ 	.short	(.L_69 - .L_68)
.L_68:
        /*001c*/ 	.word	0x00000000
        /*0020*/ 	.short	0x0004
        /*0022*/ 	.short	0x0020
        /*0024*/ 	.byte	0x00, 0xf0, 0x11, 0x00


	//----- nvinfo : EIATTR_KPARAM_INFO
	.align		4
.L_69:
        /*0028*/ 	.byte	0x04, 0x17
        /*002a*/ 	.short	(.L_71 - .L_70)
.L_70:
        /*002c*/ 	.word	0x00000000
        /*0030*/ 	.short	0x0003
        /*0032*/ 	.short	0x0018
        /*0034*/ 	.byte	0x00, 0xf5, 0x21, 0x00


	//----- nvinfo : EIATTR_KPARAM_INFO
	.align		4
.L_71:
        /*0038*/ 	.byte	0x04, 0x17
        /*003a*/ 	.short	(.L_73 - .L_72)
.L_72:
        /*003c*/ 	.word	0x00000000
        /*0040*/ 	.short	0x0002
        /*0042*/ 	.short	0x0010
        /*0044*/ 	.byte	0x00, 0xf5, 0x21, 0x00


	//----- nvinfo : EIATTR_KPARAM_INFO
	.align		4
.L_73:
        /*0048*/ 	.byte	0x04, 0x17
        /*004a*/ 	.short	(.L_75 - .L_74)
.L_74:
        /*004c*/ 	.word	0x00000000
        /*0050*/ 	.short	0x0001
        /*0052*/ 	.short	0x0008
        /*0054*/ 	.byte	0x00, 0xf5, 0x21, 0x00


	//----- nvinfo : EIATTR_KPARAM_INFO
	.align		4
.L_75:
        /*0058*/ 	.byte	0x04, 0x17
        /*005a*/ 	.short	(.L_77 - .L_76)
.L_76:
        /*005c*/ 	.word	0x00000000
        /*0060*/ 	.short	0x0000
        /*0062*/ 	.short	0x0000
        /*0064*/ 	.byte	0x00, 0xf5, 0x21, 0x00


	//----- nvinfo : EIATTR_SPARSE_MMA_MASK
	.align		4
.L_77:
        /*0068*/ 	.byte	0x03, 0x50
        /*006a*/ 	.short	0x0000


	//----- nvinfo : EIATTR_MAXREG_COUNT
	.align		4
        /*006c*/ 	.byte	0x03, 0x1b
        /*006e*/ 	.short	0x00ff


	//----- nvinfo : EIATTR_MERCURY_ISA_VERSION
	.align		4
        /*0070*/ 	.byte	0x03, 0x5f
        /*0072*/ 	.short	0x0101


	//----- nvinfo : EIATTR_VRC_CTA_INIT_COUNT
	.align		4
        /*0074*/ 	.byte	0x02, 0x4a
	.zero		1
	.zero		1


	//----- nvinfo : EIATTR_EXIT_INSTR_OFFSETS
	.align		4
        /*0078*/ 	.byte	0x04, 0x1c
        /*007a*/ 	.short	(.L_79 - .L_78)


	//   ....[0]....
.L_78:
        /*007c*/ 	.word	0x00000070


	//   ....[1]....
        /*0080*/ 	.word	0x00000a30


	//----- nvinfo : EIATTR_CBANK_PARAM_SIZE
	.align		4
.L_79:
        /*0084*/ 	.byte	0x03, 0x19
        /*0086*/ 	.short	0x0028


	//----- nvinfo : EIATTR_PARAM_CBANK
	.align		4
        /*0088*/ 	.byte	0x04, 0x0a
        /*008a*/ 	.short	(.L_81 - .L_80)
	.align		4
.L_80:
        /*008c*/ 	.word	index@(.nv.constant0._Z12parallel_ELLPiS_S_S_ii)
        /*0090*/ 	.short	0x0380
        /*0092*/ 	.short	0x0028


	//----- nvinfo : EIATTR_SW_WAR
	.align		4
.L_81:
        /*0094*/ 	.byte	0x04, 0x36
        /*0096*/ 	.short	(.L_83 - .L_82)
.L_82:
        /*0098*/ 	.word	0x00000008
.L_83:


//--------------------- .nv.info._Z9transposePKiPiii --------------------------
	.section	.nv.info._Z9transposePKiPiii,"",@"SHT_CUDA_INFO"
	.sectionflags	@""
	.align	4


	//----- nvinfo : EIATTR_CUDA_API_VERSION
	.align		4
        /*0000*/ 	.byte	0x04, 0x37
        /*0002*/ 	.short	(.L_85 - .L_84)
.L_84:
        /*0004*/ 	.word	0x00000082


	//----- nvinfo : EIATTR_KPARAM_INFO
	.align		4
.L_85:
        /*0008*/ 	.byte	0x04, 0x17
        /*000a*/ 	.short	(.L_87 - .L_86)
.L_86:
        /*000c*/ 	.word	0x00000000
        /*0010*/ 	.short	0x0003
        /*0012*/ 	.short	0x0014
        /*0014*/ 	.byte	0x00, 0xf0, 0x11, 0x00


	//----- nvinfo : EIATTR_KPARAM_INFO
	.align		4
.L_87:
        /*0018*/ 	.byte	0x04, 0x17
        /*001a*/ 	.short	(.L_89 - .L_88)
.L_88:
        /*001c*/ 	.word	0x00000000
        /*0020*/ 	.short	0x0002
        /*0022*/ 	.short	0x0010
        /*0024*/ 	.byte	0x00, 0xf0, 0x11, 0x00


	//----- nvinfo : EIATTR_KPARAM_INFO
	.align		4
.L_89:
        /*0028*/ 	.byte	0x04, 0x17
        /*002a*/ 	.short	(.L_91 - .L_90)
.L_90:
        /*002c*/ 	.word	0x00000000
        /*0030*/ 	.short	0x0001
        /*0032*/ 	.short	0x0008
        /*0034*/ 	.byte	0x00, 0xf5, 0x21, 0x00


	//----- nvinfo : EIATTR_KPARAM_INFO
	.align		4
.L_91:
        /*0038*/ 	.byte	0x04, 0x17
        /*003a*/ 	.short	(.L_93 - .L_92)
.L_92:
        /*003c*/ 	.word	0x00000000
        /*0040*/ 	.short	0x0000
        /*0042*/ 	.short	0x0000
        /*0044*/ 	.byte	0x00, 0xf5, 0x21, 0x00


	//----- nvinfo : EIATTR_SPARSE_MMA_MASK
	.align		4
.L_93:
        /*0048*/ 	.byte	0x03, 0x50
        /*004a*/ 	.short	0x0000


	//----- nvinfo : EIATTR_MAXREG_COUNT
	.align		4
        /*004c*/ 	.byte	0x03, 0x1b
        /*004e*/ 	.short	0x00ff


	//----- nvinfo : EIATTR_NUM_BARRIERS
	.align		4
        /*0050*/ 	.byte	0x02, 0x4c
        /*0052*/ 	.byte	0x01
	.zero		1


	//----- nvinfo : EIATTR_MERCURY_ISA_VERSION
	.align		4
        /*0054*/ 	.byte	0x03, 0x5f
        /*0056*/ 	.short	0x0101


	//----- nvinfo : EIATTR_VRC_CTA_INIT_COUNT
	.align		4
        /*0058*/ 	.byte	0x02, 0x4a
	.zero		1
	.zero		1


	//----- nvinfo : EIATTR_EXIT_INSTR_OFFSETS
	.align		4
        /*005c*/ 	.byte	0x04, 0x1c
        /*005e*/ 	.short	(.L_95 - .L_94)


	//   ....[0]....
.L_94:
        /*0060*/ 	.word	0x00000490


	//   ....[1]....
        /*0064*/ 	.word	0x000004f0


	//----- nvinfo : EIATTR_CBANK_PARAM_SIZE
	.align		4
.L_95:
        /*0068*/ 	.byte	0x03, 0x19
        /*006a*/ 	.short	0x0018


	//----- nvinfo : EIATTR_PARAM_CBANK
	.align		4
        /*006c*/ 	.byte	0x04, 0x0a
        /*006e*/ 	.short	(.L_97 - .L_96)
	.align		4
.L_96:
        /*0070*/ 	.word	index@(.nv.constant0._Z9transposePKiPiii)
        /*0074*/ 	.short	0x0380
        /*0076*/ 	.short	0x0018


	//----- nvinfo : EIATTR_SW_WAR
	.align		4
.L_97:
        /*0078*/ 	.byte	0x04, 0x36
        /*007a*/ 	.short	(.L_99 - .L_98)
.L_98:
        /*007c*/ 	.word	0x00000008
.L_99:


//--------------------- .nv.callgraph             --------------------------
	.section	.nv.callgraph,"",@"SHT_CUDA_CALLGRAPH"
	.align	4
	.sectionentsize	8
	.align		4
        /*0000*/ 	.word	0x00000000
	.align		4
        /*0004*/ 	.word	0xffffffff
	.align		4
        /*0008*/ 	.word	0x00000000
	.align		4
        /*000c*/ 	.word	0xfffffffe
	.align		4
        /*0010*/ 	.word	0x00000000
	.align		4
        /*0014*/ 	.word	0xfffffffd
	.align		4
        /*0018*/ 	.word	0x00000000
	.align		4
        /*001c*/ 	.word	0xfffffffc


//--------------------- .text._Z13parallel_copyPiS_S_ii --------------------------
	.section	.text._Z13parallel_copyPiS_S_ii,"ax",@progbits
	.align	128
        .global         _Z13parallel_copyPiS_S_ii
        .type           _Z13parallel_copyPiS_S_ii,@function
        .size           _Z13parallel_copyPiS_S_ii,(.L_x_19 - _Z13parallel_copyPiS_S_ii)
        .other          _Z13parallel_copyPiS_S_ii,@"STO_CUDA_ENTRY STV_DEFAULT"
_Z13parallel_copyPiS_S_ii:
.text._Z13parallel_copyPiS_S_ii:
[----:B------:R-:W-:Y:S08]  /*0000*/  LDC R1, c[0x0][0x37c] ;  /* 0x0000df00ff017b82 */ /* 0x000ff00000000800 */
[----:B------:R-:W0:Y:S02]  /*0010*/  LDC R0, c[0x0][0x398] ;  /* 0x0000e600ff007b82 */ /* 0x000e240000000800 */
[----:B0-----:R-:W-:-:S13]  /*0020*/  ISETP.GE.AND P0, PT, R0, 0x1, PT ;  /* 0x000000010000780c */ /* 0x001fda0003f06270 */
[----:B------:R-:W-:Y:S05]  /*0030*/  @!P0 EXIT ;  /* 0x000000000000894d */ /* 0x000fea0003800000 */
[----:B------:R-:W0:Y:S01]  /*0040*/  S2R R10, SR_TID.X ;  /* 0x00000000000a7919 */ /* 0x000e220000002100 */
[----:B------:R-:W-:Y:S01]  /*0050*/  HFMA2 R11, -RZ, RZ, 0, 0 ;  /* 0x00000000ff0b7431 */ /* 0x000fe200000001ff */
[----:B------:R-:W1:Y:S01]  /*0060*/  LDCU UR4, c[0x0][0x360] ;  /* 0x00006c00ff0477ac */ /* 0x000e620008000800 */
[----:B------:R-:W2:Y:S05]  /*0070*/  LDCU.64 UR6, c[0x0][0x358] ;  /* 0x00006b00ff0677ac */ /* 0x000eaa0008000a00 */
.L_x_3:
[----:B0-----:R-:W0:Y:S01]  /*0080*/  LDCU UR5, c[0x0][0x39c] ;  /* 0x00007380ff0577ac */ /* 0x001e220008000800 */
[----:B------:R-:W-:Y:S01]  /*0090*/  BSSY.RECONVERGENT B0, `(.L_x_0) ;  /* 0x0000012000007945 */ /* 0x000fe20003800200 */
[----:B0-----:R-:W-:-:S13]  /*00a0*/  ISETP.GE.AND P0, PT, R10, UR5, PT ;  /* 0x000000050a007c0c */ /* 0x001fda000bf06270 */
[----:B------:R-:W-:Y:S05]  /*00b0*/  @P0 BRA `(.L_x_1) ;  /* 0x00000000003c0947 */ /* 0x000fea0003800000 */
[----:B------:R-:W0:Y:S08]  /*00c0*/  LDC.64 R2, c[0x0][0x380] ;  /* 0x0000e000ff027b82 */ /* 0x000e300000000a00 */
[----:B------:R-:W3:Y:S08]  /*00d0*/  LDC.64 R6, c[0x0][0x388] ;  /* 0x0000e200ff067b82 */ /* 0x000ef00000000a00 */
[----:B------:R-:W4:Y:S01]  /*00e0*/  LDC.64 R8, c[0x0][0x390] ;  /* 0x0000e400ff087b82 */ /* 0x000f220000000a00 */
[----:B0-----:R-:W-:-:S05]  /*00f0*/  IMAD.WIDE.U32 R2, R11, 0x4, R2 ;  /* 0x000000040b027825 */ /* 0x001fca00078e0002 */
[----:B--2---:R0:W5:Y:S01]  /*0100*/  LDG.E R13, desc[UR6][R2.64] ;  /* 0x00000006020d7981 */ /* 0x004162000c1e1900 */
[----:B------:R-:W-:-:S07]  /*0110*/  MOV R0, R10 ;  /* 0x0000000a00007202 */ /* 0x000fce0000000f00 */
.L_x_2:
[----:B0-----:R-:W-:-:S04]  /*0120*/  IMAD R3, R11, UR5, R0 ;  /* 0x000000050b037c24 */ /* 0x001fc8000f8e0200 */
[----:B---3--:R-:W-:-:S06]  /*0130*/  IMAD.WIDE R2, R3, 0x4, R6 ;  /* 0x0000000403027825 */ /* 0x008fcc00078e0206 */
[----:B------:R-:W2:Y:S01]  /*0140*/  LDG.E R3, desc[UR6][R2.64] ;  /* 0x0000000602037981 */ /* 0x000ea2000c1e1900 */
[----:B-----5:R-:W-:Y:S01]  /*0150*/  IMAD R5, R13, UR5, R0 ;  /* 0x000000050d057c24 */ /* 0x020fe2000f8e0200 */
[----:B-1----:R-:W-:-:S03]  /*0160*/  IADD3 R0, PT, PT, R0, UR4, RZ ;  /* 0x0000000400007c10 */ /* 0x002fc6000fffe0ff */
[----:B----4-:R-:W-:Y:S01]  /*0170*/  IMAD.WIDE R4, R5, 0x4, R8 ;  /* 0x0000000405047825 */ /* 0x010fe200078e0208 */
[----:B------:R-:W-:-:S04]  /*0180*/  ISETP.GE.AND P0, PT, R0, UR5, PT ;  /* 0x0000000500007c0c */ /* 0x000fc8000bf06270 */
[----:B--2---:R0:W-:Y:S09]  /*0190*/  STG.E desc[UR6][R4.64], R3 ;  /* 0x0000000304007986 */ /* 0x0041f2000c101906 */
[----:B------:R-:W-:Y:S05]  /*01a0*/  @!P0 BRA `(.L_x_2) ;  /* 0xfffffffc00dc8947 */ /* 0x000fea000383ffff */
.L_x_1:
[----:B-12---:R-:W-:Y:S05]  /*01b0*/  BSYNC.RECONVERGENT B0 ;  /* 0x0000000000007941 */ /* 0x006fea0003800200 */
.L_x_0:
[----:B------:R-:W1:Y:S01]  /*01c0*/  LDCU UR5, c[0x0][0x398] ;  /* 0x00007300ff0577ac */ /* 0x000e620008000800 */
[----:B------:R-:W-:-:S04]  /*01d0*/  IADD3 R11, PT, PT, R11, 0x1, RZ ;  /* 0x000000010b0b7810 */ /* 0x000fc80007ffe0ff */
[----:B-1----:R-:W-:-:S13]  /*01e0*/  ISETP.NE.AND P0, PT, R11, UR5, PT ;  /* 0x000000050b007c0c */ /* 0x002fda000bf05270 */
[----:B------:R-:W-:Y:S05]  /*01f0*/  @P0 BRA `(.L_x_3) ;  /* 0xfffffffc00a00947 */ /* 0x000fea000383ffff */
[----:B------:R-:W-:Y:S05]  /*0200*/  EXIT ;  /* 0x000000000000794d */ /* 0x000fea0003800000 */
.L_x_4:
[----:B------:R-:W-:-:S00]  /*0210*/  BRA `(.L_x_4) ;  /* 0xfffffffc00fc7947 */ /* 0x000fc0000383ffff */
[----:B------:R-:W-:-:S00]  /*0220*/  NOP ;  /* 0x0000000000007918 */ /* 0x000fc00000000000 */
        /* <DEDUP_REMOVED lines=13> */
.L_x_19:


//--------------------- .text._Z23parallel_count_sort_JDSPiS_S_S_ii --------------------------
	.section	.text._Z23parallel_count_sort_JDSPiS_S_S_ii,"ax",@progbits
	.align	128
        .global         _Z23parallel_count_sort_JDSPiS_S_S_ii
        .type           _Z23parallel_count_sort_JDSPiS_S_S_ii,@function
        .size           _Z23parallel_count_sort_JDSPiS_S_S_ii,(.L_x_20 - _Z23parallel_count_sort_JDSPiS_S_S_ii)
        .other          _Z23parallel_count_sort_JDSPiS_S_S_ii,@"STO_CUDA_ENTRY STV_DEFAULT"
_Z23parallel_count_sort_JDSPiS_S_S_ii:
.text._Z23parallel_count_sort_JDSPiS_S_S_ii:
[----:B------:R-:W-:Y:S08]  /*0000*/  LDC R1, c[0x0][0x37c] ;  /* 0x0000df00ff017b82 */ /* 0x000ff00000000800 */
[----:B------:R-:W0:Y:S01]  /*0010*/  LDC R12, c[0x0][0x360] ;  /* 0x0000d800ff0c7b82 */ /* 0x000e220000000800 */
[----:B------:R-:W1:Y:S01]  /*0020*/  S2R R3, SR_TID.X ;  /* 0x0000000000037919 */ /* 0x000e620000002100 */
[----:B------:R-:W2:Y:S01]  /*0030*/  LDCU.64 UR6, c[0x0][0x358] ;  /* 0x00006b00ff0677ac */ /* 0x000ea20008000a00 */
[----:B------:R-:W-:-:S05]  /*0040*/  IMAD.MOV.U32 R2, RZ, RZ, -0x80000000 ;  /* 0x80000000ff027424 */ /* 0x000fca00078e00ff */
[----:B------:R-:W1:Y:S08]  /*0050*/  S2UR UR4, SR_CTAID.X ;  /* 0x00000000000479c3 */ /* 0x000e700000002500 */
[----:B------:R-:W3:Y:S01]  /*0060*/  LDC R9, c[0x0][0x3a0] ;  /* 0x0000e800ff097b82 */ /* 0x000ee20000000800 */
[----:B0-----:R-:W0:Y:S01]  /*0070*/  I2F.U32.RP R8, R12 ;  /* 0x0000000c00087306 */ /* 0x001e220000209000 */
[----:B-1----:R-:W-:-:S07]  /*0080*/  IMAD R0, R12, UR4, R3 ;  /* 0x000000040c007c24 */ /* 0x002fce000f8e0203 */
[----:B0-----:R-:W0:Y:S01]  /*0090*/  MUFU.RCP R8, R8 ;  /* 0x0000000800087308 */ /* 0x001e220000001000 */
[----:B---3--:R-:W-:-:S13]  /*00a0*/  ISETP.GE.AND P0, PT, R0, R9, PT ;  /* 0x000000090000720c */ /* 0x008fda0003f06270 */
[----:B------:R-:W1:Y:S01]  /*00b0*/  @!P0 LDC.64 R4, c[0x0][0x380] ;  /* 0x0000e000ff048b82 */ /* 0x000e620000000a00 */
[----:B0-----:R-:W-:-:S04]  /*00c0*/  VIADD R6, R8, 0xffffffe ;  /* 0x0ffffffe08067836 */ /* 0x001fc80000000000 */
[----:B------:R0:W3:Y:S02]  /*00d0*/  F2I.FTZ.U32.TRUNC.NTZ R7, R6 ;  /* 0x0000000600077305 */ /* 0x0000e4000021f000 */
[----:B0-----:R-:W-:Y:S02]  /*00e0*/  IMAD.MOV.U32 R6, RZ, RZ, RZ ;  /* 0x000000ffff067224 */ /* 0x001fe400078e00ff */
[----:B---3--:R-:W-:Y:S02]  /*00f0*/  IMAD.MOV R11, RZ, RZ, -R7 ;  /* 0x000000ffff0b7224 */ /* 0x008fe400078e0a07 */
[----:B-1----:R-:W-:-:S04]  /*0100*/  @!P0 IMAD.WIDE R4, R0, 0x4, R4 ;  /* 0x0000000400048825 */ /* 0x002fc800078e0204 */
[----:B------:R-:W-:Y:S01]  /*0110*/  IMAD R11, R11, R12, RZ ;  /* 0x0000000c0b0b7224 */ /* 0x000fe200078e02ff */
[----:B--2---:R0:W5:Y:S01]  /*0120*/  @!P0 LDG.E R2, desc[UR6][R4.64] ;  /* 0x0000000604028981 */ /* 0x004162000c1e1900 */
[C---:B------:R-:W-:Y:S01]  /*0130*/  ISETP.NE.U32.AND P2, PT, R12.reuse, RZ, PT ;  /* 0x000000ff0c00720c */ /* 0x040fe20003f45070 */
[----:B------:R-:W-:Y:S02]  /*0140*/  IMAD.MOV.U32 R15, RZ, RZ, -0x1 ;  /* 0xffffffffff0f7424 */ /* 0x000fe400078e00ff */
[----:B------:R-:W-:Y:S01]  /*0150*/  IMAD.HI.U32 R10, R7, R11, R6 ;  /* 0x0000000b070a7227 */ /* 0x000fe200078e0006 */
[----:B------:R-:W-:-:S05]  /*0160*/  IADD3 R7, PT, PT, R12, -0x1, R9 ;  /* 0xffffffff0c077810 */ /* 0x000fca0007ffe009 */
[----:B------:R-:W-:-:S04]  /*0170*/  IMAD.HI.U32 R13, R10, R7, RZ ;  /* 0x000000070a0d7227 */ /* 0x000fc800078e00ff */
[----:B0-----:R-:W-:-:S04]  /*0180*/  IMAD.MOV R4, RZ, RZ, -R13 ;  /* 0x000000ffff047224 */ /* 0x001fc800078e0a0d */
[----:B------:R-:W-:-:S05]  /*0190*/  IMAD R7, R12, R4, R7 ;  /* 0x000000040c077224 */ /* 0x000fca00078e0207 */
[----:B------:R-:W-:-:S13]  /*01a0*/  ISETP.GE.U32.AND P0, PT, R7, R12, PT ;  /* 0x0000000c0700720c */ /* 0x000fda0003f06070 */
[----:B------:R-:W-:Y:S02]  /*01b0*/  @P0 IMAD.IADD R7, R7, 0x1, -R12 ;  /* 0x0000000107070824 */ /* 0x000fe400078e0a0c */
[----:B------:R-:W-:-:S03]  /*01c0*/  @P0 VIADD R13, R13, 0x1 ;  /* 0x000000010d0d0836 */ /* 0x000fc60000000000 */
[----:B------:R-:W-:-:S13]  /*01d0*/  ISETP.GE.U32.AND P1, PT, R7, R12, PT ;  /* 0x0000000c0700720c */ /* 0x000fda0003f26070 */
[----:B------:R-:W-:Y:S01]  /*01e0*/  @P1 VIADD R13, R13, 0x1 ;  /* 0x000000010d0d1836 */ /* 0x000fe20000000000 */
[----:B------:R-:W-:-:S04]  /*01f0*/  @!P2 LOP3.LUT R13, RZ, R12, RZ, 0x33, !PT ;  /* 0x0000000cff0da212 */ /* 0x000fc800078e33ff */
[----:B------:R-:W-:-:S13]  /*0200*/  ISETP.GE.AND P0, PT, R13, 0x1, PT ;  /* 0x000000010d00780c */ /* 0x000fda0003f06270 */
[----:B------:R-:W-:Y:S05]  /*0210*/  @!P0 BRA `(.L_x_5) ;  /* 0x00000008006c8947 */ /* 0x000fea0003800000 */
[----:B------:R-:W0:Y:S01]  /*0220*/  S2UR UR5, SR_CgaCtaId ;  /* 0x00000000000579c3 */ /* 0x000e220000008800 */
[C---:B------:R-:W-:Y:S01]  /*0230*/  LOP3.LUT R19, R12.reuse, 0x7, RZ, 0xc0, !PT ;  /* 0x000000070c137812 */ /* 0x040fe200078ec0ff */
[----:B------:R-:W-:Y:S01]  /*0240*/  UMOV UR4, 0x400 ;  /* 0x0000040000047882 */ /* 0x000fe20000000000 */
[C---:B------:R-:W-:Y:S01]  /*0250*/  LOP3.LUT R20, R12.reuse, 0x3, RZ, 0xc0, !PT ;  /* 0x000000030c147812 */ /* 0x040fe200078ec0ff */
[----:B------:R-:W-:Y:S01]  /*0260*/  IMAD.MOV.U32 R15, RZ, RZ, RZ ;  /* 0x000000ffff0f7224 */ /* 0x000fe200078e00ff */
[----:B------:R-:W-:Y:S01]  /*0270*/  LOP3.LUT R14, R12, 0x7f8, RZ, 0xc0, !PT ;  /* 0x000007f80c0e7812 */ /* 0x000fe200078ec0ff */
[----:B------:R-:W-:-:S05]  /*0280*/  VIADD R4, R19, 0xffffffff ;  /* 0xffffffff13047836 */ /* 0x000fca0000000000 */
[----:B------:R-:W-:Y:S01]  /*0290*/  ISETP.GE.U32.AND P2, PT, R4, 0x3, PT ;  /* 0x000000030400780c */ /* 0x000fe20003f46070 */
[----:B0-----:R-:W-:-:S03]  /*02a0*/  ULEA UR5, UR5, UR4, 0x18 ;  /* 0x0000000405057291 */ /* 0x001fc6000f8ec0ff */
[----:B------:R-:W-:-:S03]  /*02b0*/  UMOV UR4, URZ ;  /* 0x000000ff00047c82 */ /* 0x000fc60008000000 */
[----:B------:R-:W-:-:S07]  /*02c0*/  LEA R16, R3, UR5, 0x2 ;  /* 0x0000000503107c11 */ /* 0x000fce000f8e10ff */
.L_x_11:
[----:B0-----:R-:W0:Y:S01]  /*02d0*/  LDCU UR8, c[0x0][0x3a0] ;  /* 0x00007400ff0877ac */ /* 0x001e220008000800 */
[----:B------:R-:W-:Y:S02]  /*02e0*/  IMAD R18, R12, UR4, RZ ;  /* 0x000000040c127c24 */ /* 0x000fe4000f8e02ff */
[----:B------:R-:W-:Y:S02]  /*02f0*/  IMAD.MOV.U32 R7, RZ, RZ, 0x7fffffff ;  /* 0x7fffffffff077424 */ /* 0x000fe400078e00ff */
[----:B------:R-:W-:-:S05]  /*0300*/  IMAD.IADD R9, R18, 0x1, R3 ;  /* 0x0000000112097824 */ /* 0x000fca00078e0203 */
[----:B0-----:R-:W-:-:S13]  /*0310*/  ISETP.GE.AND P0, PT, R9, UR8, PT ;  /* 0x0000000809007c0c */ /* 0x001fda000bf06270 */
[----:B------:R-:W0:Y:S02]  /*0320*/  @!P0 LDC.64 R4, c[0x0][0x380] ;  /* 0x0000e000ff048b82 */ /* 0x000e240000000a00 */
[----:B0-----:R-:W-:-:S05]  /*0330*/  @!P0 IMAD.WIDE R4, R9, 0x4, R4 ;  /* 0x0000000409048825 */ /* 0x001fca00078e0204 */
[----:B------:R-:W2:Y:S01]  /*0340*/  @!P0 LDG.E R7, desc[UR6][R4.64] ;  /* 0x0000000604078981 */ /* 0x000ea2000c1e1900 */
[----:B------:R-:W-:Y:S01]  /*0350*/  ISETP.GE.U32.AND P0, PT, R12, 0x8, PT ;  /* 0x000000080c00780c */ /* 0x000fe20003f06070 */
[----:B------:R-:W-:Y:S01]  /*0360*/  UIADD3 UR4, UPT, UPT, UR4, 0x1, URZ ;  /* 0x0000000104047890 */ /* 0x000fe2000fffe0ff */
[----:B------:R-:W-:-:S05]  /*0370*/  IMAD.MOV.U32 R9, RZ, RZ, RZ ;  /* 0x000000ffff097224 */ /* 0x000fca00078e00ff */
[----:B------:R-:W-:Y:S01]  /*0380*/  ISETP.NE.AND P3, PT, R13, UR4, PT ;  /* 0x000000040d007c0c */ /* 0x000fe2000bf65270 */
[----:B--2---:R0:W-:Y:S01]  /*0390*/  STS [R16], R7 ;  /* 0x0000000710007388 */ /* 0x0041e20000000800 */
[----:B------:R-:W-:Y:S06]  /*03a0*/  BAR.SYNC.DEFER_BLOCKING 0x0 ;  /* 0x0000000000007b1d */ /* 0x000fec0000010000 */
[----:B------:R-:W-:Y:S05]  /*03b0*/  @!P0 BRA `(.L_x_6) ;  /* 0x0000000000f08947 */ /* 0x000fea0003800000 */
[----:B------:R-:W-:-:S07]  /*03c0*/  IMAD.MOV.U32 R17, RZ, RZ, RZ ;  /* 0x000000ffff117224 */ /* 0x000fce00078e00ff */
.L_x_7:
[----:B------:R-:W-:-:S05]  /*03d0*/  LEA R22, R17, UR5, 0x2 ;  /* 0x0000000511167c11 */ /* 0x000fca000f8e10ff */
[----:B0-----:R-:W0:Y:S04]  /*03e0*/  LDS.128 R4, [R22] ;  /* 0x0000000016047984 */ /* 0x001e280000000c00 */
[----:B------:R-:W1:Y:S01]  /*03f0*/  LDS.128 R8, [R22+0x10] ;  /* 0x0000100016087984 */ /* 0x000e620000000c00 */
[-C--:B0----5:R-:W-:Y:S02]  /*0400*/  ISETP.GE.AND P5, PT, R4, R2.reuse, PT ;  /* 0x000000020400720c */ /* 0x0a1fe40003fa6270 */
[-C--:B------:R-:W-:Y:S02]  /*0410*/  ISETP.GE.AND P1, PT, R5, R2.reuse, PT ;  /* 0x000000020500720c */ /* 0x080fe40003f26270 */
[----:B------:R-:W-:-:S09]  /*0420*/  ISETP.GE.AND P6, PT, R6, R2, PT ;  /* 0x000000020600720c */ /* 0x000fd20003fc6270 */
[----:B------:R-:W-:Y:S01]  /*0430*/  @P5 IMAD.IADD R21, R18, 0x1, R17 ;  /* 0x0000000112155824 */ /* 0x000fe200078e0211 */
[-C--:B------:R-:W-:Y:S01]  /*0440*/  @P5 ISETP.NE.AND P4, PT, R4, R2.reuse, PT ;  /* 0x000000020400520c */ /* 0x080fe20003f85270 */
[----:B------:R-:W-:Y:S01]  /*0450*/  IMAD.MOV.U32 R4, RZ, RZ, 0x1 ;  /* 0x00000001ff047424 */ /* 0x000fe200078e00ff */
[----:B------:R-:W-:Y:S02]  /*0460*/  @P1 ISETP.NE.AND P0, PT, R5, R2, PT ;  /* 0x000000020500120c */ /* 0x000fe40003f05270 */
[----:B------:R-:W-:Y:S02]  /*0470*/  @P1 IADD3 R5, PT, PT, R17, 0x1, R18 ;  /* 0x0000000111051810 */ /* 0x000fe40007ffe012 */
[-C--:B------:R-:W-:Y:S02]  /*0480*/  @P5 ISETP.LT.U32.AND P4, PT, R21, R0.reuse, !P4 ;  /* 0x000000001500520c */ /* 0x080fe40006781070 */
[----:B------:R-:W-:Y:S01]  /*0490*/  @P1 ISETP.LT.U32.AND P0, PT, R5, R0, !P0 ;  /* 0x000000000500120c */ /* 0x000fe20004701070 */
[----:B------:R-:W-:Y:S01]  /*04a0*/  IMAD.MOV.U32 R5, RZ, RZ, 0x1 ;  /* 0x00000001ff057424 */ /* 0x000fe200078e00ff */
[----:B------:R-:W-:-:S02]  /*04b0*/  @P5 SEL R4, RZ, 0x1, !P4 ;  /* 0x00000001ff045807 */ /* 0x000fc40006000000 */
[-C--:B------:R-:W-:Y:S02]  /*04c0*/  ISETP.GE.AND P4, PT, R7, R2.reuse, PT ;  /* 0x000000020700720c */ /* 0x080fe40003f86270 */
[----:B------:R-:W-:Y:S02]  /*04d0*/  @P1 SEL R5, RZ, 0x1, !P0 ;  /* 0x00000001ff051807 */ /* 0x000fe40004000000 */
[-C--:B-1----:R-:W-:Y:S02]  /*04e0*/  ISETP.GE.AND P5, PT, R8, R2.reuse, PT ;  /* 0x000000020800720c */ /* 0x082fe40003fa6270 */
[----:B------:R-:W-:Y:S01]  /*04f0*/  @P6 ISETP.NE.AND P0, PT, R6, R2, PT ;  /* 0x000000020600620c */ /* 0x000fe20003f05270 */
[----:B------:R-:W-:Y:S01]  /*0500*/  IMAD.MOV.U32 R6, RZ, RZ, 0x1 ;  /* 0x00000001ff067424 */ /* 0x000fe200078e00ff */
[----:B------:R-:W-:Y:S02]  /*0510*/  @P6 IADD3 R21, PT, PT, R17, 0x2, R18 ;  /* 0x0000000211156810 */ /* 0x000fe40007ffe012 */
[----:B------:R-:W-:Y:S01]  /*0520*/  IADD3 R4, PT, PT, R5, R4, R15 ;  /* 0x0000000405047210 */ /* 0x000fe20007ffe00f */
[----:B------:R-:W-:Y:S01]  /*0530*/  IMAD.MOV.U32 R15, RZ, RZ, 0x1 ;  /* 0x00000001ff0f7424 */ /* 0x000fe200078e00ff */
[----:B------:R-:W-:-:S02]  /*0540*/  @P6 ISETP.LT.U32.AND P0, PT, R21, R0, !P0 ;  /* 0x000000001500620c */ /* 0x000fc40004701070 */
[-C--:B------:R-:W-:Y:S02]  /*0550*/  @P4 ISETP.NE.AND P1, PT, R7, R2.reuse, PT ;  /* 0x000000020700420c */ /* 0x080fe40003f25270 */
[----:B------:R-:W-:Y:S02]  /*0560*/  @P6 SEL R6, RZ, 0x1, !P0 ;  /* 0x00000001ff066807 */ /* 0x000fe40004000000 */
[-C--:B------:R-:W-:Y:S02]  /*0570*/  ISETP.GE.AND P6, PT, R9, R2.reuse, PT ;  /* 0x000000020900720c */ /* 0x080fe40003fc6270 */
[C-C-:B------:R-:W-:Y:S02]  /*0580*/  @P4 IADD3 R7, PT, PT, R17.reuse, 0x3, R18.reuse ;  /* 0x0000000311074810 */ /* 0x140fe40007ffe012 */
[----:B------:R-:W-:Y:S01]  /*0590*/  @P5 ISETP.NE.AND P0, PT, R8, R2, PT ;  /* 0x000000020800520c */ /* 0x000fe20003f05270 */
[----:B------:R-:W-:Y:S01]  /*05a0*/  IMAD.MOV.U32 R8, RZ, RZ, 0x1 ;  /* 0x00000001ff087424 */ /* 0x000fe200078e00ff */
[----:B------:R-:W-:-:S02]  /*05b0*/  @P5 IADD3 R21, PT, PT, R17, 0x4, R18 ;  /* 0x0000000411155810 */ /* 0x000fc40007ffe012 */
[-C--:B------:R-:W-:Y:S01]  /*05c0*/  @P4 ISETP.LT.U32.AND P1, PT, R7, R0.reuse, !P1 ;  /* 0x000000000700420c */ /* 0x080fe20004f21070 */
[----:B------:R-:W-:Y:S01]  /*05d0*/  IMAD.MOV.U32 R7, RZ, RZ, 0x1 ;  /* 0x00000001ff077424 */ /* 0x000fe200078e00ff */
[----:B------:R-:W-:Y:S02]  /*05e0*/  @P5 ISETP.LT.U32.AND P0, PT, R21, R0, !P0 ;  /* 0x000000001500520c */ /* 0x000fe40004701070 */
[----:B------:R-:W-:Y:S02]  /*05f0*/  @P4 SEL R7, RZ, 0x1, !P1 ;  /* 0x00000001ff074807 */ /* 0x000fe40004800000 */
[-C--:B------:R-:W-:Y:S02]  /*0600*/  ISETP.GE.AND P4, PT, R11, R2.reuse, PT ;  /* 0x000000020b00720c */ /* 0x080fe40003f86270 */
[----:B------:R-:W-:Y:S02]  /*0610*/  ISETP.GE.AND P1, PT, R10, R2, PT ;  /* 0x000000020a00720c */ /* 0x000fe40003f26270 */
[----:B------:R-:W-:-:S02]  /*0620*/  @P5 SEL R8, RZ, 0x1, !P0 ;  /* 0x00000001ff085807 */ /* 0x000fc40004000000 */
[----:B------:R-:W-:Y:S02]  /*0630*/  @P6 ISETP.NE.AND P5, PT, R9, R2, PT ;  /* 0x000000020900620c */ /* 0x000fe40003fa5270 */
[----:B------:R-:W-:Y:S02]  /*0640*/  @P6 IADD3 R9, PT, PT, R17, 0x5, R18 ;  /* 0x0000000511096810 */ /* 0x000fe40007ffe012 */
[----:B------:R-:W-:Y:S01]  /*0650*/  IADD3 R6, PT, PT, R7, R6, R4 ;  /* 0x0000000607067210 */ /* 0x000fe20007ffe004 */
[----:B------:R-:W-:Y:S01]  /*0660*/  IMAD.MOV.U32 R4, RZ, RZ, 0x1 ;  /* 0x00000001ff047424 */ /* 0x000fe200078e00ff */
[----:B------:R-:W-:Y:S01]  /*0670*/  @P6 ISETP.LT.U32.AND P5, PT, R9, R0, !P5 ;  /* 0x000000000900620c */ /* 0x000fe20006fa1070 */
[----:B------:R-:W-:Y:S02]  /*0680*/  IMAD.MOV.U32 R9, RZ, RZ, 0x1 ;  /* 0x00000001ff097424 */ /* 0x000fe400078e00ff */
[----:B------:R-:W-:Y:S02]  /*0690*/  @P1 IADD3 R5, PT, PT, R17, 0x6, R18 ;  /* 0x0000000611051810 */ /* 0x000fe40007ffe012 */
[----:B------:R-:W-:-:S02]  /*06a0*/  @P6 SEL R9, RZ, 0x1, !P5 ;  /* 0x00000001ff096807 */ /* 0x000fc40006800000 */
[-C--:B------:R-:W-:Y:S02]  /*06b0*/  @P4 ISETP.NE.AND P5, PT, R11, R2.reuse, PT ;  /* 0x000000020b00420c */ /* 0x080fe40003fa5270 */
[C---:B------:R-:W-:Y:S01]  /*06c0*/  @P4 IADD3 R11, PT, PT, R17.reuse, 0x7, R18 ;  /* 0x00000007110b4810 */ /* 0x040fe20007ffe012 */
[----:B------:R-:W-:Y:S01]  /*06d0*/  VIADD R17, R17, 0x8 ;  /* 0x0000000811117836 */ /* 0x000fe20000000000 */
[----:B------:R-:W-:Y:S02]  /*06e0*/  @P1 ISETP.NE.AND P0, PT, R10, R2, PT ;  /* 0x000000020a00120c */ /* 0x000fe40003f05270 */
[----:B------:R-:W-:Y:S02]  /*06f0*/  @P4 ISETP.LT.U32.AND P5, PT, R11, R0, !P5 ;  /* 0x000000000b00420c */ /* 0x000fe40006fa1070 */
[----:B------:R-:W-:Y:S02]  /*0700*/  ISETP.NE.AND P6, PT, R17, R14, PT ;  /* 0x0000000e1100720c */ /* 0x000fe40003fc5270 */
[----:B------:R-:W-:-:S02]  /*0710*/  @P1 ISETP.LT.U32.AND P0, PT, R5, R0, !P0 ;  /* 0x000000000500120c */ /* 0x000fc40004701070 */
[----:B------:R-:W-:Y:S02]  /*0720*/  IADD3 R6, PT, PT, R9, R8, R6 ;  /* 0x0000000809067210 */ /* 0x000fe40007ffe006 */
[----:B------:R-:W-:Y:S02]  /*0730*/  @P1 SEL R15, RZ, 0x1, !P0 ;  /* 0x00000001ff0f1807 */ /* 0x000fe40004000000 */
[----:B------:R-:W-:-:S04]  /*0740*/  @P4 SEL R4, RZ, 0x1, !P5 ;  /* 0x00000001ff044807 */ /* 0x000fc80006800000 */
[----:B------:R-:W-:Y:S01]  /*0750*/  IADD3 R15, PT, PT, R4, R15, R6 ;  /* 0x0000000f040f7210 */ /* 0x000fe20007ffe006 */
[----:B------:R-:W-:Y:S06]  /*0760*/  @P6 BRA `(.L_x_7) ;  /* 0xfffffffc00186947 */ /* 0x000fec000383ffff */
[----:B------:R-:W-:-:S07]  /*0770*/  IMAD.MOV.U32 R9, RZ, RZ, R14 ;  /* 0x000000ffff097224 */ /* 0x000fce00078e000e */
.L_x_6:
[----:B------:R-:W-:-:S13]  /*0780*/  ISETP.NE.AND P0, PT, R19, RZ, PT ;  /* 0x000000ff1300720c */ /* 0x000fda0003f05270 */
[----:B------:R-:W-:Y:S05]  /*0790*/  @!P0 BRA `(.L_x_8) ;  /* 0x0000000400008947 */ /* 0x000fea0003800000 */
[----:B------:R-:W-:Y:S01]  /*07a0*/  ISETP.NE.AND P4, PT, R20, RZ, PT ;  /* 0x000000ff1400720c */ /* 0x000fe20003f85270 */
[----:B------:R-:W-:-:S12]  /*07b0*/  @!P2 BRA `(.L_x_9) ;  /* 0x00000000007ca947 */ /* 0x000fd80003800000 */
[----:B------:R-:W-:-:S05]  /*07c0*/  LEA R8, R9, UR5, 0x2 ;  /* 0x0000000509087c11 */ /* 0x000fca000f8e10ff */
[----:B0-----:R-:W0:Y:S04]  /*07d0*/  LDS.64 R6, [R8] ;  /* 0x0000000008067984 */ /* 0x001e280000000a00 */
[----:B------:R-:W1:Y:S01]  /*07e0*/  LDS.64 R4, [R8+0x8] ;  /* 0x0000080008047984 */ /* 0x000e620000000a00 */
[-C--:B0----5:R-:W-:Y:S02]  /*07f0*/  ISETP.GE.AND P6, PT, R6, R2.reuse, PT ;  /* 0x000000020600720c */ /* 0x0a1fe40003fc6270 */
[-C--:B------:R-:W-:Y:S02]  /*0800*/  ISETP.GE.AND P1, PT, R7, R2.reuse, PT ;  /* 0x000000020700720c */ /* 0x080fe40003f26270 */
[----:B-1----:R-:W-:-:S09]  /*0810*/  ISETP.GE.AND P5, PT, R4, R2, PT ;  /* 0x000000020400720c */ /* 0x002fd20003fa6270 */
[----:B------:R-:W-:Y:S01]  /*0820*/  @P6 IMAD.IADD R11, R18, 0x1, R9 ;  /* 0x00000001120b6824 */ /* 0x000fe200078e0209 */
[----:B------:R-:W-:Y:S01]  /*0830*/  @P6 ISETP.NE.AND P0, PT, R6, R2, PT ;  /* 0x000000020600620c */ /* 0x000fe20003f05270 */
[----:B------:R-:W-:-:S03]  /*0840*/  IMAD.MOV.U32 R6, RZ, RZ, 0x1 ;  /* 0x00000001ff067424 */ /* 0x000fc600078e00ff */
[----:B------:R-:W-:Y:S02]  /*0850*/  @P6 ISETP.LT.U32.AND P0, PT, R11, R0, !P0 ;  /* 0x000000000b00620c */ /* 0x000fe40004701070 */
[----:B------:R-:W-:Y:S02]  /*0860*/  @P5 IADD3 R11, PT, PT, R9, 0x2, R18 ;  /* 0x00000002090b5810 */ /* 0x000fe40007ffe012 */
[----:B------:R-:W-:Y:S02]  /*0870*/  @P6 SEL R6, RZ, 0x1, !P0 ;  /* 0x00000001ff066807 */ /* 0x000fe40004000000 */
[-C--:B------:R-:W-:Y:S02]  /*0880*/  @P1 ISETP.NE.AND P0, PT, R7, R2.reuse, PT ;  /* 0x000000020700120c */ /* 0x080fe40003f05270 */
[----:B------:R-:W-:Y:S01]  /*0890*/  ISETP.GE.AND P6, PT, R5, R2, PT ;  /* 0x000000020500720c */ /* 0x000fe20003fc6270 */
[----:B------:R-:W-:Y:S01]  /*08a0*/  IMAD.IADD R6, R15, 0x1, R6 ;  /* 0x000000010f067824 */ /* 0x000fe200078e0206 */
[----:B------:R-:W-:Y:S01]  /*08b0*/  @P1 IADD3 R7, PT, PT, R9, 0x1, R18 ;  /* 0x0000000109071810 */ /* 0x000fe20007ffe012 */
[----:B------:R-:W-:-:S03]  /*08c0*/  IMAD.MOV.U32 R15, RZ, RZ, 0x1 ;  /* 0x00000001ff0f7424 */ /* 0x000fc600078e00ff */
[----:B------:R-:W-:Y:S01]  /*08d0*/  @P1 ISETP.LT.U32.AND P0, PT, R7, R0, !P0 ;  /* 0x000000000700120c */ /* 0x000fe20004701070 */
[----:B------:R-:W-:-:S03]  /*08e0*/  IMAD.MOV.U32 R7, RZ, RZ, 0x1 ;  /* 0x00000001ff077424 */ /* 0x000fc600078e00ff */
[----:B------:R-:W-:Y:S02]  /*08f0*/  @P1 SEL R7, RZ, 0x1, !P0 ;  /* 0x00000001ff071807 */ /* 0x000fe40004000000 */
[-C--:B------:R-:W-:Y:S01]  /*0900*/  @P5 ISETP.NE.AND P0, PT, R4, R2.reuse, PT ;  /* 0x000000020400520c */ /* 0x080fe20003f05270 */
[----:B------:R-:W-:Y:S01]  /*0910*/  IMAD.MOV.U32 R4, RZ, RZ, 0x1 ;  /* 0x00000001ff047424 */ /* 0x000fe200078e00ff */
[----:B------:R-:W-:Y:S02]  /*0920*/  @P6 ISETP.NE.AND P1, PT, R5, R2, PT ;  /* 0x000000020500620c */ /* 0x000fe40003f25270 */
[C---:B------:R-:W-:Y:S01]  /*0930*/  @P6 IADD3 R5, PT, PT, R9.reuse, 0x3, R18 ;  /* 0x0000000309056810 */ /* 0x040fe20007ffe012 */
[----:B------:R-:W-:Y:S01]  /*0940*/  VIADD R9, R9, 0x4 ;  /* 0x0000000409097836 */ /* 0x000fe20000000000 */
[-C--:B------:R-:W-:Y:S02]  /*0950*/  @P5 ISETP.LT.U32.AND P0, PT, R11, R0.reuse, !P0 ;  /* 0x000000000b00520c */ /* 0x080fe40004701070 */
[----:B------:R-:W-:-:S02]  /*0960*/  @P6 ISETP.LT.U32.AND P1, PT, R5, R0, !P1 ;  /* 0x000000000500620c */ /* 0x000fc40004f21070 */
[----:B------:R-:W-:Y:S02]  /*0970*/  @P5 SEL R4, RZ, 0x1, !P0 ;  /* 0x00000001ff045807 */ /* 0x000fe40004000000 */
[----:B------:R-:W-:Y:S02]  /*0980*/  @P6 SEL R15, RZ, 0x1, !P1 ;  /* 0x00000001ff0f6807 */ /* 0x000fe40004800000 */
[----:B------:R-:W-:-:S05]  /*0990*/  IADD3 R4, PT, PT, R4, R7, R6 ;  /* 0x0000000704047210 */ /* 0x000fca0007ffe006 */
[----:B------:R-:W-:-:S07]  /*09a0*/  IMAD.IADD R15, R4, 0x1, R15 ;  /* 0x00000001040f7824 */ /* 0x000fce00078e020f */
.L_x_9:
[----:B------:R-:W-:Y:S05]  /*09b0*/  @!P4 BRA `(.L_x_8) ;  /* 0x000000000078c947 */ /* 0x000fea0003800000 */
[----:B------:R-:W-:Y:S02]  /*09c0*/  ISETP.NE.AND P0, PT, R20, 0x1, PT ;  /* 0x000000011400780c */ /* 0x000fe40003f05270 */
[----:B------:R-:W-:-:S11]  /*09d0*/  LOP3.LUT P4, RZ, R12, 0x1, RZ, 0xc0, !PT ;  /* 0x000000010cff7812 */ /* 0x000fd6000788c0ff */
[----:B------:R-:W-:Y:S05]  /*09e0*/  @!P0 BRA `(.L_x_10) ;  /* 0x0000000000448947 */ /* 0x000fea0003800000 */
[----:B------:R-:W-:-:S05]  /*09f0*/  LEA R6, R9, UR5, 0x2 ;  /* 0x0000000509067c11 */ /* 0x000fca000f8e10ff */
[----:B------:R-:W1:Y:S02]  /*0a00*/  LDS.64 R4, [R6] ;  /* 0x0000000006047984 */ /* 0x000e640000000a00 */
[-C--:B-1---5:R-:W-:Y:S02]  /*0a10*/  ISETP.GE.AND P6, PT, R4, R2.reuse, PT ;  /* 0x000000020400720c */ /* 0x0a2fe40003fc6270 */
[----:B------:R-:W-:-:S11]  /*0a20*/  ISETP.GE.AND P5, PT, R5, R2, PT ;  /* 0x000000020500720c */ /* 0x000fd60003fa6270 */
[----:B0-----:R-:W-:Y:S01]  /*0a30*/  @P6 IMAD.IADD R7, R18, 0x1, R9 ;  /* 0x0000000112076824 */ /* 0x001fe200078e0209 */
[-C--:B------:R-:W-:Y:S01]  /*0a40*/  @P6 ISETP.NE.AND P0, PT, R4, R2.reuse, PT ;  /* 0x000000020400620c */ /* 0x080fe20003f05270 */
[----:B------:R-:W-:Y:S01]  /*0a50*/  IMAD.MOV.U32 R4, RZ, RZ, 0x1 ;  /* 0x00000001ff047424 */ /* 0x000fe200078e00ff */
[----:B------:R-:W-:Y:S02]  /*0a60*/  @P5 ISETP.NE.AND P1, PT, R5, R2, PT ;  /* 0x000000020500520c */ /* 0x000fe40003f25270 */
[C---:B------:R-:W-:Y:S01]  /*0a70*/  @P5 IADD3 R5, PT, PT, R9.reuse, 0x1, R18 ;  /* 0x0000000109055810 */ /* 0x040fe20007ffe012 */
[----:B------:R-:W-:Y:S01]  /*0a80*/  VIADD R9, R9, 0x2 ;  /* 0x0000000209097836 */ /* 0x000fe20000000000 */
[-C--:B------:R-:W-:Y:S02]  /*0a90*/  @P6 ISETP.LT.U32.AND P0, PT, R7, R0.reuse, !P0 ;  /* 0x000000000700620c */ /* 0x080fe40004701070 */
[----:B------:R-:W-:Y:S01]  /*0aa0*/  @P5 ISETP.LT.U32.AND P1, PT, R5, R0, !P1 ;  /* 0x000000000500520c */ /* 0x000fe20004f21070 */
[----:B------:R-:W-:Y:S01]  /*0ab0*/  IMAD.MOV.U32 R5, RZ, RZ, 0x1 ;  /* 0x00000001ff057424 */ /* 0x000fe200078e00ff */
[----:B------:R-:W-:-:S02]  /*0ac0*/  @P6 SEL R4, RZ, 0x1, !P0 ;  /* 0x00000001ff046807 */ /* 0x000fc40004000000 */
[----:B------:R-:W-:-:S03]  /*0ad0*/  @P5 SEL R5, RZ, 0x1, !P1 ;  /* 0x00000001ff055807 */ /* 0x000fc60004800000 */
[----:B------:R-:W-:-:S04]  /*0ae0*/  IMAD.IADD R4, R15, 0x1, R4 ;  /* 0x000000010f047824 */ /* 0x000fc800078e0204 */
[----:B------:R-:W-:-:S07]  /*0af0*/  IMAD.IADD R15, R4, 0x1, R5 ;  /* 0x00000001040f7824 */ /* 0x000fce00078e0205 */
.L_x_10:
[----:B------:R-:W-:Y:S05]  /*0b00*/  @!P4 BRA `(.L_x_8) ;  /* 0x000000000024c947 */ /* 0x000fea0003800000 */
[----:B------:R-:W-:Y:S01]  /*0b10*/  LEA R4, R9, UR5, 0x2 ;  /* 0x0000000509047c11 */ /* 0x000fe2000f8e10ff */
[----:B------:R-:W-:-:S04]  /*0b20*/  IMAD.MOV.U32 R6, RZ, RZ, 0x1 ;  /* 0x00000001ff067424 */ /* 0x000fc800078e00ff */
[----:B------:R-:W1:Y:S02]  /*0b30*/  LDS R5, [R4] ;  /* 0x0000000004057984 */ /* 0x000e640000000800 */
[----:B-1---5:R-:W-:-:S13]  /*0b40*/  ISETP.GE.AND P1, PT, R5, R2, PT ;  /* 0x000000020500720c */ /* 0x022fda0003f26270 */
[----:B------:R-:W-:Y:S01]  /*0b50*/  @P1 ISETP.NE.AND P0, PT, R5, R2, PT ;  /* 0x000000020500120c */ /* 0x000fe20003f05270 */
[----:B------:R-:W-:-:S05]  /*0b60*/  @P1 IMAD.IADD R5, R18, 0x1, R9 ;  /* 0x0000000112051824 */ /* 0x000fca00078e0209 */
[----:B------:R-:W-:-:S04]  /*0b70*/  @P1 ISETP.LT.U32.AND P0, PT, R5, R0, !P0 ;  /* 0x000000000500120c */ /* 0x000fc80004701070 */
[----:B------:R-:W-:-:S05]  /*0b80*/  @P1 SEL R6, RZ, 0x1, !P0 ;  /* 0x00000001ff061807 */ /* 0x000fca0004000000 */
[----:B------:R-:W-:-:S07]  /*0b90*/  IMAD.IADD R15, R15, 0x1, R6 ;  /* 0x000000010f0f7824 */ /* 0x000fce00078e0206 */
.L_x_8:
[----:B------:R-:W-:Y:S06]  /*0ba0*/  BAR.SYNC.DEFER_BLOCKING 0x0 ;  /* 0x0000000000007b1d */ /* 0x000fec0000010000 */
[----:B------:R-:W-:Y:S05]  /*0bb0*/  @P3 BRA `(.L_x_11) ;  /* 0xfffffff400c43947 */ /* 0x000fea000383ffff */
[----:B------:R-:W-:-:S07]  /*0bc0*/  LOP3.LUT R15, RZ, R15, RZ, 0x33, !PT ;  /* 0x0000000fff0f7212 */ /* 0x000fce00078e33ff */
.L_x_5:
[----:B------:R-:W1:Y:S02]  /*0bd0*/  LDCU UR4, c[0x0][0x3a0] ;  /* 0x00007400ff0477ac */ /* 0x000e640008000800 */
[----:B-1----:R-:W-:-:S13]  /*0be0*/  ISETP.GE.AND P0, PT, R0, UR4, PT ;  /* 0x0000000400007c0c */ /* 0x002fda000bf06270 */
[----:B------:R-:W-:Y:S05]  /*0bf0*/  @P0 EXIT ;  /* 0x000000000000094d */ /* 0x000fea0003800000 */
[----:B------:R-:W1:Y:S01]  /*0c00*/  LDC.64 R4, c[0x0][0x388] ;  /* 0x0000e200ff047b82 */ /* 0x000e620000000a00 */
[----:B------:R-:W-:-:S07]  /*0c10*/  VIADD R15, R15, UR4 ;  /* 0x000000040f0f7c36 */ /* 0x000fce0008000000 */
[----:B0-----:R-:W0:Y:S08]  /*0c20*/  LDC.64 R6, c[0x0][0x390] ;  /* 0x0000e400ff067b82 */ /* 0x001e300000000a00 */
[----:B------:R-:W2:Y:S01]  /*0c30*/  LDC.64 R8, c[0x0][0x398] ;  /* 0x0000e600ff087b82 */ /* 0x000ea20000000a00 */
[----:B-1----:R-:W-:-:S05]  /*0c40*/  IMAD.WIDE R4, R15, 0x4, R4 ;  /* 0x000000040f047825 */ /* 0x002fca00078e0204 */
[----:B-----5:R-:W-:Y:S01]  /*0c50*/  STG.E desc[UR6][R4.64], R2 ;  /* 0x0000000204007986 */ /* 0x020fe2000c101906 */
[----:B0-----:R-:W-:-:S05]  /*0c60*/  IMAD.WIDE R6, R0, 0x4, R6 ;  /* 0x0000000400067825 */ /* 0x001fca00078e0206 */
[----:B------:R-:W-:Y:S01]  /*0c70*/  STG.E desc[UR6][R6.64], R15 ;  /* 0x0000000f06007986 */ /* 0x000fe2000c101906 */
[----:B--2---:R-:W-:-:S05]  /*0c80*/  IMAD.WIDE R8, R15, 0x4, R8 ;  /* 0x000000040f087825 */ /* 0x004fca00078e0208 */
[----:B------:R-:W-:Y:S01]  /*0c90*/  STG.E desc[UR6][R8.64], R0 ;  /* 0x0000000008007986 */ /* 0x000fe2000c101906 */
[----:B------:R-:W-:Y:S05]  /*0ca0*/  EXIT ;  /* 0x000000000000794d */ /* 0x000fea0003800000 */
.L_x_12:
        /* <DEDUP_REMOVED lines=13> */
.L_x_20:


//--------------------- .text._Z12parallel_ELLPiS_S_S_ii --------------------------
	.section	.text._Z12parallel_ELLPiS_S_S_ii,"ax",@progbits
	.align	128
        .global         _Z12parallel_ELLPiS_S_S_ii
        .type           _Z12parallel_ELLPiS_S_S_ii,@function
        .size           _Z12parallel_ELLPiS_S_S_ii,(.L_x_21 - _Z12parallel_ELLPiS_S_S_ii)
        .other          _Z12parallel_ELLPiS_S_S_ii,@"STO_CUDA_ENTRY STV_DEFAULT"
_Z12parallel_ELLPiS_S_S_ii:
.text._Z12parallel_ELLPiS_S_S_ii:
[----:B------:R-:W-:Y:S01]  /*0000*/  LDC R1, c[0x0][0x37c] ;  /* 0x0000df00ff017b82 */ /* 0x000fe20000000800 */
[----:B------:R-:W0:Y:S07]  /*0010*/  S2R R0, SR_TID.X ;  /* 0x0000000000007919 */ /* 0x000e2e0000002100 */
[----:B------:R-:W0:Y:S08]  /*0020*/  S2UR UR4, SR_CTAID.X ;  /* 0x00000000000479c3 */ /* 0x000e300000002500 */
[----:B------:R-:W0:Y:S08]  /*0030*/  LDC R3, c[0x0][0x360] ;  /* 0x0000d800ff037b82 */ /* 0x000e300000000800 */
[----:B------:R-:W1:Y:S01]  /*0040*/  LDC R2, c[0x0][0x3a0] ;  /* 0x0000e800ff027b82 */ /* 0x000e620000000800 */
[----:B0-----:R-:W-:-:S05]  /*0050*/  IMAD R3, R3, UR4, R0 ;  /* 0x0000000403037c24 */ /* 0x001fca000f8e0200 */
[----:B-1----:R-:W-:-:S13]  /*0060*/  ISETP.GE.AND P0, PT, R3, R2, PT ;  /* 0x000000020300720c */ /* 0x002fda0003f06270 */
[----:B------:R-:W-:Y:S05]  /*0070*/  @P0 EXIT ;  /* 0x000000000000094d */ /* 0x000fea0003800000 */
[----:B------:R-:W0:Y:S01]  /*0080*/  LDC R4, c[0x0][0x3a4] ;  /* 0x0000e900ff047b82 */ /* 0x000e220000000800 */
[----:B------:R-:W1:Y:S01]  /*0090*/  LDCU.64 UR4, c[0x0][0x358] ;  /* 0x00006b00ff0477ac */ /* 0x000e620008000a00 */
[----:B------:R-:W-:Y:S01]  /*00a0*/  HFMA2 R8, -RZ, RZ, 0, 0 ;  /* 0x00000000ff087431 */ /* 0x000fe200000001ff */
[----:B0-----:R-:W-:-:S13]  /*00b0*/  ISETP.GE.AND P0, PT, R4, 0x1, PT ;  /* 0x000000010400780c */ /* 0x001fda0003f06270 */
[----:B-1----:R-:W-:Y:S05]  /*00c0*/  @!P0 BRA `(.L_x_13) ;  /* 0x0000000800448947 */ /* 0x002fea0003800000 */
[C---:B------:R-:W-:Y:S02]  /*00d0*/  ISETP.GE.U32.AND P1, PT, R4.reuse, 0x8, PT ;  /* 0x000000080400780c */ /* 0x040fe40003f26070 */
[----:B------:R-:W-:Y:S02]  /*00e0*/  LOP3.LUT R5, R4, 0x7, RZ, 0xc0, !PT ;  /* 0x0000000704057812 */ /* 0x000fe400078ec0ff */
[----:B------:R-:W-:Y:S02]  /*00f0*/  MOV R6, RZ ;  /* 0x000000ff00067202 */ /* 0x000fe40000000f00 */
[----:B------:R-:W-:Y:S02]  /*0100*/  ISETP.NE.AND P0, PT, R5, RZ, PT ;  /* 0x000000ff0500720c */ /* 0x000fe40003f05270 */
[----:B------:R-:W-:-:S05]  /*0110*/  MOV R8, RZ ;  /* 0x000000ff00087202 */ /* 0x000fca0000000f00 */
[----:B------:R-:W-:Y:S06]  /*0120*/  @!P1 BRA `(.L_x_14) ;  /* 0x00000004000c9947 */ /* 0x000fec0003800000 */
[----:B------:R-:W0:Y:S01]  /*0130*/  LDC R7, c[0x0][0x3a4] ;  /* 0x0000e900ff077b82 */ /* 0x000e220000000800 */
[----:B------:R-:W-:Y:S01]  /*0140*/  LOP3.LUT R6, R4, 0x7ffffff8, RZ, 0xc0, !PT ;  /* 0x7ffffff804067812 */ /* 0x000fe200078ec0ff */
[----:B------:R-:W-:-:S03]  /*0150*/  HFMA2 R8, -RZ, RZ, 0, 0 ;  /* 0x00000000ff087431 */ /* 0x000fc600000001ff */
[----:B------:R-:W-:-:S07]  /*0160*/  IADD3 R0, PT, PT, -R6, RZ, RZ ;  /* 0x000000ff06007210 */ /* 0x000fce0007ffe1ff */
.L_x_15:
[----:B------:R-:W0:Y:S08]  /*0170*/  LDC.64 R12, c[0x0][0x388] ;  /* 0x0000e200ff0c7b82 */ /* 0x000e300000000a00 */
[----:B------:R-:W1:Y:S08]  /*0180*/  LDC.64 R14, c[0x0][0x390] ;  /* 0x0000e400ff0e7b82 */ /* 0x000e700000000a00 */
[----:B------:R-:W2:Y:S01]  /*0190*/  LDC.64 R30, c[0x0][0x380] ;  /* 0x0000e000ff1e7b82 */ /* 0x000ea20000000a00 */
[----:B0-----:R-:W-:-:S05]  /*01a0*/  IMAD.WIDE R12, R7, 0x4, R12 ;  /* 0x00000004070c7825 */ /* 0x001fca00078e020c */
[----:B------:R0:W1:Y:S01]  /*01b0*/  LDG.E R11, desc[UR4][R12.64] ;  /* 0x000000040c0b7981 */ /* 0x000062000c1e1900 */
[----:B--2---:R-:W-:-:S05]  /*01c0*/  IMAD.WIDE R30, R7, 0x4, R30 ;  /* 0x00000004071e7825 */ /* 0x004fca00078e021e */
[----:B------:R-:W2:Y:S01]  /*01d0*/  LDG.E R16, desc[UR4][R30.64] ;  /* 0x000000041e107981 */ /* 0x000ea2000c1e1900 */
[----:B------:R-:W-:-:S04]  /*01e0*/  IMAD.WIDE R26, R2, 0x4, R12 ;  /* 0x00000004021a7825 */ /* 0x000fc800078e020c */
[C---:B------:R-:W-:Y:S02]  /*01f0*/  IMAD.WIDE R22, R2.reuse, 0x4, R26 ;  /* 0x0000000402167825 */ /* 0x040fe400078e021a */
[----:B------:R-:W3:Y:S02]  /*0200*/  LDG.E R27, desc[UR4][R26.64] ;  /* 0x000000041a1b7981 */ /* 0x000ee4000c1e1900 */
[C---:B------:R-:W-:Y:S02]  /*0210*/  IMAD.WIDE R18, R2.reuse, 0x4, R22 ;  /* 0x0000000402127825 */ /* 0x040fe400078e0216 */
[----:B------:R-:W4:Y:S02]  /*0220*/  LDG.E R23, desc[UR4][R22.64] ;  /* 0x0000000416177981 */ /* 0x000f24000c1e1900 */
[C---:B0-----:R-:W-:Y:S02]  /*0230*/  IMAD.WIDE R12, R2.reuse, 0x4, R18 ;  /* 0x00000004020c7825 */ /* 0x041fe400078e0212 */
[----:B------:R-:W5:Y:S02]  /*0240*/  LDG.E R21, desc[UR4][R18.64] ;  /* 0x0000000412157981 */ /* 0x000f64000c1e1900 */
[----:B------:R-:W-:-:S02]  /*0250*/  IMAD.WIDE R24, R2, 0x4, R12 ;  /* 0x0000000402187825 */ /* 0x000fc400078e020c */
[----:B------:R0:W5:Y:S02]  /*0260*/  LDG.E R19, desc[UR4][R12.64] ;  /* 0x000000040c137981 */ /* 0x000164000c1e1900 */
[----:B0-----:R-:W-:-:S05]  /*0270*/  IMAD.WIDE R12, R2, 0x4, R24 ;  /* 0x00000004020c7825 */ /* 0x001fca00078e0218 */
[----:B------:R-:W5:Y:S01]  /*0280*/  LDG.E R9, desc[UR4][R12.64] ;  /* 0x000000040c097981 */ /* 0x000f62000c1e1900 */
[----:B-1----:R-:W-:-:S06]  /*0290*/  IMAD.WIDE R10, R11, 0x4, R14 ;  /* 0x000000040b0a7825 */ /* 0x002fcc00078e020e */
[----:B------:R-:W2:Y:S04]  /*02a0*/  LDG.E R10, desc[UR4][R10.64] ;  /* 0x000000040a0a7981 */ /* 0x000ea8000c1e1900 */
[----:B------:R0:W5:Y:S02]  /*02b0*/  LDG.E R11, desc[UR4][R24.64] ;  /* 0x00000004180b7981 */ /* 0x000164000c1e1900 */
[----:B0-----:R-:W-:-:S06]  /*02c0*/  IMAD.WIDE R24, R2, 0x4, R12 ;  /* 0x0000000402187825 */ /* 0x001fcc00078e020c */
[----:B------:R-:W5:Y:S01]  /*02d0*/  LDG.E R24, desc[UR4][R24.64] ;  /* 0x0000000418187981 */ /* 0x000f62000c1e1900 */
[----:B------:R-:W-:-:S05]  /*02e0*/  IMAD.WIDE R30, R2, 0x4, R30 ;  /* 0x00000004021e7825 */ /* 0x000fca00078e021e */
[----:B------:R-:W5:Y:S01]  /*02f0*/  LDG.E R22, desc[UR4][R30.64] ;  /* 0x000000041e167981 */ /* 0x000f62000c1e1900 */
[----:B------:R-:W-:-:S05]  /*0300*/  IMAD.WIDE R12, R2, 0x4, R30 ;  /* 0x00000004020c7825 */ /* 0x000fca00078e021e */
[----:B------:R0:W5:Y:S01]  /*0310*/  LDG.E R20, desc[UR4][R12.64] ;  /* 0x000000040c147981 */ /* 0x000162000c1e1900 */
[----:B------:R-:W-:-:S05]  /*0320*/  IMAD.WIDE R28, R2, 0x4, R12 ;  /* 0x00000004021c7825 */ /* 0x000fca00078e020c */
[----:B------:R-:W5:Y:S01]  /*0330*/  LDG.E R18, desc[UR4][R28.64] ;  /* 0x000000041c127981 */ /* 0x000f62000c1e1900 */
[----:B--2---:R-:W-:Y:S02]  /*0340*/  IMAD R8, R16, R10, R8 ;  /* 0x0000000a10087224 */ /* 0x004fe400078e0208 */
[----:B------:R-:W-:-:S05]  /*0350*/  IMAD.WIDE R16, R2, 0x4, R28 ;  /* 0x0000000402107825 */ /* 0x000fca00078e021c */
[----:B------:R1:W2:Y:S01]  /*0360*/  LDG.E R10, desc[UR4][R16.64] ;  /* 0x00000004100a7981 */ /* 0x0002a2000c1e1900 */
[----:B0-----:R-:W-:-:S05]  /*0370*/  IMAD.WIDE R12, R2, 0x4, R16 ;  /* 0x00000004020c7825 */ /* 0x001fca00078e0210 */
[----:B------:R3:W2:Y:S01]  /*0380*/  LDG.E R26, desc[UR4][R12.64] ;  /* 0x000000040c1a7981 */ /* 0x0006a2000c1e1900 */
[----:B-1----:R-:W-:-:S05]  /*0390*/  IMAD.WIDE R16, R2, 0x4, R12 ;  /* 0x0000000402107825 */ /* 0x002fca00078e020c */
[----:B------:R0:W2:Y:S01]  /*03a0*/  LDG.E R25, desc[UR4][R16.64] ;  /* 0x0000000410197981 */ /* 0x0000a2000c1e1900 */
[----:B---3--:R-:W-:-:S04]  /*03b0*/  IMAD.WIDE R12, R27, 0x4, R14 ;  /* 0x000000041b0c7825 */ /* 0x008fc800078e020e */
[----:B0-----:R-:W-:-:S06]  /*03c0*/  IMAD.WIDE R16, R2, 0x4, R16 ;  /* 0x0000000402107825 */ /* 0x001fcc00078e0210 */
[----:B------:R-:W3:Y:S04]  /*03d0*/  LDG.E R16, desc[UR4][R16.64] ;  /* 0x0000000410107981 */ /* 0x000ee8000c1e1900 */
[----:B------:R4:W2:Y:S02]  /*03e0*/  LDG.E R17, desc[UR4][R12.64] ;  /* 0x000000040c117981 */ /* 0x0008a4000c1e1900 */
[----:B----4-:R-:W-:-:S05]  /*03f0*/  IMAD.WIDE R12, R23, 0x4, R14 ;  /* 0x00000004170c7825 */ /* 0x010fca00078e020e */
[----:B------:R5:W4:Y:S02]  /*0400*/  LDG.E R23, desc[UR4][R12.64] ;  /* 0x000000040c177981 */ /* 0x000b24000c1e1900 */
[----:B-----5:R-:W-:-:S05]  /*0410*/  IMAD.WIDE R12, R21, 0x4, R14 ;  /* 0x00000004150c7825 */ /* 0x020fca00078e020e */
[----:B------:R0:W5:Y:S02]  /*0420*/  LDG.E R21, desc[UR4][R12.64] ;  /* 0x000000040c157981 */ /* 0x000164000c1e1900 */
[----:B0-----:R-:W-:-:S05]  /*0430*/  IMAD.WIDE R12, R19, 0x4, R14 ;  /* 0x00000004130c7825 */ /* 0x001fca00078e020e */
[----:B------:R0:W3:Y:S02]  /*0440*/  LDG.E R19, desc[UR4][R12.64] ;  /* 0x000000040c137981 */ /* 0x0000e4000c1e1900 */
[----:B0-----:R-:W-:-:S05]  /*0450*/  IMAD.WIDE R12, R11, 0x4, R14 ;  /* 0x000000040b0c7825 */ /* 0x001fca00078e020e */
[----:B------:R0:W3:Y:S02]  /*0460*/  LDG.E R11, desc[UR4][R12.64] ;  /* 0x000000040c0b7981 */ /* 0x0000e4000c1e1900 */
[----:B0-----:R-:W-:-:S04]  /*0470*/  IMAD.WIDE R12, R9, 0x4, R14 ;  /* 0x00000004090c7825 */ /* 0x001fc800078e020e */
[----:B------:R-:W-:Y:S01]  /*0480*/  IMAD.WIDE R14, R24, 0x4, R14 ;  /* 0x00000004180e7825 */ /* 0x000fe200078e020e */
[----:B------:R-:W3:Y:S05]  /*0490*/  LDG.E R9, desc[UR4][R12.64] ;  /* 0x000000040c097981 */ /* 0x000eea000c1e1900 */
[----:B------:R-:W3:Y:S01]  /*04a0*/  LDG.E R14, desc[UR4][R14.64] ;  /* 0x000000040e0e7981 */ /* 0x000ee2000c1e1900 */
[----:B------:R-:W-:-:S04]  /*04b0*/  IADD3 R0, PT, PT, R0, 0x8, RZ ;  /* 0x0000000800007810 */ /* 0x000fc80007ffe0ff */
[----:B------:R-:W-:Y:S02]  /*04c0*/  ISETP.NE.AND P1, PT, R0, RZ, PT ;  /* 0x000000ff0000720c */ /* 0x000fe40003f25270 */
[----:B------:R-:W-:Y:S01]  /*04d0*/  LEA R7, R2, R7, 0x3 ;  /* 0x0000000702077211 */ /* 0x000fe200078e18ff */
[----:B--2---:R-:W-:-:S04]  /*04e0*/  IMAD R8, R22, R17, R8 ;  /* 0x0000001116087224 */ /* 0x004fc800078e0208 */
[----:B----4-:R-:W-:-:S04]  /*04f0*/  IMAD R8, R20, R23, R8 ;  /* 0x0000001714087224 */ /* 0x010fc800078e0208 */
[----:B-----5:R-:W-:-:S04]  /*0500*/  IMAD R8, R18, R21, R8 ;  /* 0x0000001512087224 */ /* 0x020fc800078e0208 */
[----:B---3--:R-:W-:-:S04]  /*0510*/  IMAD R8, R10, R19, R8 ;  /* 0x000000130a087224 */ /* 0x008fc800078e0208 */
[----:B------:R-:W-:-:S04]  /*0520*/  IMAD R8, R26, R11, R8 ;  /* 0x0000000b1a087224 */ /* 0x000fc800078e0208 */
[----:B------:R-:W-:-:S04]  /*0530*/  IMAD R9, R25, R9, R8 ;  /* 0x0000000919097224 */ /* 0x000fc800078e0208 */
[----:B------:R-:W-:Y:S01]  /*0540*/  IMAD R8, R16, R14, R9 ;  /* 0x0000000e10087224 */ /* 0x000fe200078e0209 */
[----:B------:R-:W-:Y:S06]  /*0550*/  @P1 BRA `(.L_x_15) ;  /* 0xfffffffc00041947 */ /* 0x000fec000383ffff */
.L_x_14:
[----:B------:R-:W-:Y:S05]  /*0560*/  @!P0 BRA `(.L_x_13) ;  /* 0x00000004001c8947 */ /* 0x000fea0003800000 */
[----:B------:R-:W-:Y:S02]  /*0570*/  ISETP.GE.U32.AND P0, PT, R5, 0x4, PT ;  /* 0x000000040500780c */ /* 0x000fe40003f06070 */
[----:B------:R-:W-:-:S04]  /*0580*/  LOP3.LUT R9, R4, 0x3, RZ, 0xc0, !PT ;  /* 0x0000000304097812 */ /* 0x000fc800078ec0ff */
[----:B------:R-:W-:-:S07]  /*0590*/  ISETP.NE.AND P1, PT, R9, RZ, PT ;  /* 0x000000ff0900720c */ /* 0x000fce0003f25270 */
[----:B------:R-:W-:Y:S06]  /*05a0*/  @!P0 BRA `(.L_x_16) ;  /* 0x0000000000848947 */ /* 0x000fec0003800000 */
[----:B------:R-:W0:Y:S01]  /*05b0*/  LDC.64 R14, c[0x0][0x388] ;  /* 0x0000e200ff0e7b82 */ /* 0x000e220000000a00 */
[----:B------:R-:W-:-:S07]  /*05c0*/  IMAD R7, R6, R2, R4 ;  /* 0x0000000206077224 */ /* 0x000fce00078e0204 */
[----:B------:R-:W1:Y:S08]  /*05d0*/  LDC.64 R22, c[0x0][0x380] ;  /* 0x0000e000ff167b82 */ /* 0x000e700000000a00 */
[----:B------:R-:W2:Y:S01]  /*05e0*/  LDC.64 R10, c[0x0][0x390] ;  /* 0x0000e400ff0a7b82 */ /* 0x000ea20000000a00 */
[----:B0-----:R-:W-:-:S05]  /*05f0*/  IMAD.WIDE R14, R7, 0x4, R14 ;  /* 0x00000004070e7825 */ /* 0x001fca00078e020e */
[----:B------:R-:W2:Y:S01]  /*0600*/  LDG.E R25, desc[UR4][R14.64] ;  /* 0x000000040e197981 */ /* 0x000ea2000c1e1900 */
[----:B------:R-:W-:-:S04]  /*0610*/  IMAD.WIDE R16, R2, 0x4, R14 ;  /* 0x0000000402107825 */ /* 0x000fc800078e020e */
[C---:B------:R-:W-:Y:S02]  /*0620*/  IMAD.WIDE R18, R2.reuse, 0x4, R16 ;  /* 0x0000000402127825 */ /* 0x040fe400078e0210 */
[----:B------:R-:W3:Y:S02]  /*0630*/  LDG.E R17, desc[UR4][R16.64] ;  /* 0x0000000410117981 */ /* 0x000ee4000c1e1900 */
[----:B------:R-:W-:Y:S02]  /*0640*/  IMAD.WIDE R20, R2, 0x4, R18 ;  /* 0x0000000402147825 */ /* 0x000fe400078e0212 */
[----:B------:R-:W4:Y:S04]  /*0650*/  LDG.E R19, desc[UR4][R18.64] ;  /* 0x0000000412137981 */ /* 0x000f28000c1e1900 */
[----:B------:R0:W5:Y:S01]  /*0660*/  LDG.E R5, desc[UR4][R20.64] ;  /* 0x0000000414057981 */ /* 0x000162000c1e1900 */
[----:B-1----:R-:W-:-:S05]  /*0670*/  IMAD.WIDE R22, R7, 0x4, R22 ;  /* 0x0000000407167825 */ /* 0x002fca00078e0216 */
[----:B------:R-:W5:Y:S01]  /*0680*/  LDG.E R7, desc[UR4][R22.64] ;  /* 0x0000000416077981 */ /* 0x000f62000c1e1900 */
[----:B------:R-:W-:-:S04]  /*0690*/  IMAD.WIDE R12, R2, 0x4, R22 ;  /* 0x00000004020c7825 */ /* 0x000fc800078e0216 */
[----:B--2---:R-:W-:-:S05]  /*06a0*/  IMAD.WIDE R24, R25, 0x4, R10 ;  /* 0x0000000419187825 */ /* 0x004fca00078e020a */
[----:B------:R-:W2:Y:S01]  /*06b0*/  LDG.E R0, desc[UR4][R24.64] ;  /* 0x0000000418007981 */ /* 0x000ea2000c1e1900 */
[----:B---3--:R-:W-:-:S04]  /*06c0*/  IMAD.WIDE R14, R17, 0x4, R10 ;  /* 0x00000004110e7825 */ /* 0x008fc800078e020a */
[C---:B------:R-:W-:Y:S02]  /*06d0*/  IMAD.WIDE R16, R2.reuse, 0x4, R12 ;  /* 0x0000000402107825 */ /* 0x040fe400078e020c */
[----:B------:R-:W3:Y:S02]  /*06e0*/  LDG.E R13, desc[UR4][R12.64] ;  /* 0x000000040c0d7981 */ /* 0x000ee4000c1e1900 */
[----:B----4-:R-:W-:Y:S02]  /*06f0*/  IMAD.WIDE R18, R19, 0x4, R10 ;  /* 0x0000000413127825 */ /* 0x010fe400078e020a */
[----:B------:R-:W3:Y:S02]  /*0700*/  LDG.E R14, desc[UR4][R14.64] ;  /* 0x000000040e0e7981 */ /* 0x000ee4000c1e1900 */
[----:B0-----:R-:W-:Y:S02]  /*0710*/  IMAD.WIDE R20, R2, 0x4, R16 ;  /* 0x0000000402147825 */ /* 0x001fe400078e0210 */
[----:B------:R-:W4:Y:S02]  /*0720*/  LDG.E R27, desc[UR4][R16.64] ;  /* 0x00000004101b7981 */ /* 0x000f24000c1e1900 */
[----:B-----5:R-:W-:-:S02]  /*0730*/  IMAD.WIDE R10, R5, 0x4, R10 ;  /* 0x00000004050a7825 */ /* 0x020fc400078e020a */
[----:B------:R-:W4:Y:S04]  /*0740*/  LDG.E R18, desc[UR4][R18.64] ;  /* 0x0000000412127981 */ /* 0x000f28000c1e1900 */
[----:B------:R-:W5:Y:S04]  /*0750*/  LDG.E R21, desc[UR4][R20.64] ;  /* 0x0000000414157981 */ /* 0x000f68000c1e1900 */
[----:B------:R-:W5:Y:S01]  /*0760*/  LDG.E R10, desc[UR4][R10.64] ;  /* 0x000000040a0a7981 */ /* 0x000f62000c1e1900 */
[----:B------:R-:W-:Y:S01]  /*0770*/  IADD3 R6, PT, PT, R6, 0x4, RZ ;  /* 0x0000000406067810 */ /* 0x000fe20007ffe0ff */
[----:B--2---:R-:W-:-:S04]  /*0780*/  IMAD R0, R7, R0, R8 ;  /* 0x0000000007007224 */ /* 0x004fc800078e0208 */
[----:B---3--:R-:W-:-:S04]  /*0790*/  IMAD R0, R13, R14, R0 ;  /* 0x0000000e0d007224 */ /* 0x008fc800078e0200 */
[----:B----4-:R-:W-:-:S04]  /*07a0*/  IMAD R0, R27, R18, R0 ;  /* 0x000000121b007224 */ /* 0x010fc800078e0200 */
[----:B-----5:R-:W-:-:S07]  /*07b0*/  IMAD R8, R21, R10, R0 ;  /* 0x0000000a15087224 */ /* 0x020fce00078e0200 */
.L_x_16:
[----:B------:R-:W-:Y:S05]  /*07c0*/  @!P1 BRA `(.L_x_13) ;  /* 0x0000000000849947 */ /* 0x000fea0003800000 */
[----:B------:R-:W0:Y:S01]  /*07d0*/  LDC.64 R10, c[0x0][0x388] ;  /* 0x0000e200ff0a7b82 */ /* 0x000e220000000a00 */
[----:B------:R-:W-:Y:S02]  /*07e0*/  ISETP.NE.AND P0, PT, R9, 0x1, PT ;  /* 0x000000010900780c */ /* 0x000fe40003f05270 */
[----:B------:R-:W-:-:S04]  /*07f0*/  LOP3.LUT R0, R4, 0x1, RZ, 0xc0, !PT ;  /* 0x0000000104007812 */ /* 0x000fc800078ec0ff */
[----:B------:R-:W-:Y:S01]  /*0800*/  ISETP.NE.U32.AND P1, PT, R0, 0x1, PT ;  /* 0x000000010000780c */ /* 0x000fe20003f25070 */
[----:B------:R-:W1:Y:S06]  /*0810*/  LDC.64 R14, c[0x0][0x388] ;  /* 0x0000e200ff0e7b82 */ /* 0x000e6c0000000a00 */
[CCC-:B------:R-:W-:Y:S01]  /*0820*/  @P0 IMAD R5, R6.reuse, R2.reuse, R4.reuse ;  /* 0x0000000206050224 */ /* 0x1c0fe200078e0204 */
[----:B------:R-:W-:Y:S01]  /*0830*/  @P0 IADD3 R6, PT, PT, R6, 0x2, RZ ;  /* 0x0000000206060810 */ /* 0x000fe20007ffe0ff */
[----:B------:R-:W2:Y:S04]  /*0840*/  LDC.64 R16, c[0x0][0x380] ;  /* 0x0000e000ff107b82 */ /* 0x000ea80000000a00 */
[----:B------:R-:W-:-:S02]  /*0850*/  @!P1 IMAD R4, R6, R2, R4 ;  /* 0x0000000206049224 */ /* 0x000fc400078e0204 */
[----:B0-----:R-:W-:Y:S02]  /*0860*/  @P0 IMAD.WIDE R18, R5, 0x4, R10 ;  /* 0x0000000405120825 */ /* 0x001fe400078e020a */
[----:B------:R-:W0:Y:S03]  /*0870*/  @P0 LDC.64 R12, c[0x0][0x390] ;  /* 0x0000e400ff0c0b82 */ /* 0x000e260000000a00 */
[----:B------:R-:W0:Y:S01]  /*0880*/  @P0 LDG.E R21, desc[UR4][R18.64] ;  /* 0x0000000412150981 */ /* 0x000e22000c1e1900 */
[----:B------:R-:W-:-:S04]  /*0890*/  @P0 IMAD.WIDE R24, R2, 0x4, R18 ;  /* 0x0000000402180825 */ /* 0x000fc800078e0212 */
[----:B------:R-:W3:Y:S01]  /*08a0*/  LDC.64 R10, c[0x0][0x380] ;  /* 0x0000e000ff0a7b82 */ /* 0x000ee20000000a00 */
[----:B-1----:R-:W-:Y:S01]  /*08b0*/  @!P1 IMAD.WIDE R14, R4, 0x4, R14 ;  /* 0x00000004040e9825 */ /* 0x002fe200078e020e */
[----:B------:R-:W4:Y:S05]  /*08c0*/  @P0 LDG.E R25, desc[UR4][R24.64] ;  /* 0x0000000418190981 */ /* 0x000f2a000c1e1900 */
[----:B------:R-:W5:Y:S01]  /*08d0*/  @!P1 LDG.E R15, desc[UR4][R14.64] ;  /* 0x000000040e0f9981 */ /* 0x000f62000c1e1900 */
[----:B------:R-:W5:Y:S01]  /*08e0*/  @!P1 LDC.64 R6, c[0x0][0x390] ;  /* 0x0000e400ff069b82 */ /* 0x000f620000000a00 */
[----:B--2---:R-:W-:-:S04]  /*08f0*/  @P0 IMAD.WIDE R16, R5, 0x4, R16 ;  /* 0x0000000405100825 */ /* 0x004fc800078e0210 */
[----:B------:R-:W-:Y:S02]  /*0900*/  @P0 IMAD.WIDE R22, R2, 0x4, R16 ;  /* 0x0000000402160825 */ /* 0x000fe400078e0210 */
[----:B------:R-:W2:Y:S04]  /*0910*/  @P0 LDG.E R17, desc[UR4][R16.64] ;  /* 0x0000000410110981 */ /* 0x000ea8000c1e1900 */
[----:B------:R-:W2:Y:S01]  /*0920*/  @P0 LDG.E R23, desc[UR4][R22.64] ;  /* 0x0000000416170981 */ /* 0x000ea2000c1e1900 */
[----:B---3--:R-:W-:-:S06]  /*0930*/  @!P1 IMAD.WIDE R10, R4, 0x4, R10 ;  /* 0x00000004040a9825 */ /* 0x008fcc00078e020a */
[----:B------:R-:W3:Y:S01]  /*0940*/  @!P1 LDG.E R11, desc[UR4][R10.64] ;  /* 0x000000040a0b9981 */ /* 0x000ee2000c1e1900 */
[----:B0-----:R-:W-:-:S06]  /*0950*/  @P0 IMAD.WIDE R20, R21, 0x4, R12 ;  /* 0x0000000415140825 */ /* 0x001fcc00078e020c */
[----:B------:R-:W2:Y:S01]  /*0960*/  @P0 LDG.E R20, desc[UR4][R20.64] ;  /* 0x0000000414140981 */ /* 0x000ea2000c1e1900 */
[----:B----4-:R-:W-:-:S04]  /*0970*/  @P0 IMAD.WIDE R12, R25, 0x4, R12 ;  /* 0x00000004190c0825 */ /* 0x010fc800078e020c */
[----:B-----5:R-:W-:Y:S02]  /*0980*/  @!P1 IMAD.WIDE R6, R15, 0x4, R6 ;  /* 0x000000040f069825 */ /* 0x020fe400078e0206 */
[----:B------:R-:W4:Y:S04]  /*0990*/  @P0 LDG.E R12, desc[UR4][R12.64] ;  /* 0x000000040c0c0981 */ /* 0x000f28000c1e1900 */
[----:B------:R-:W3:Y:S01]  /*09a0*/  @!P1 LDG.E R6, desc[UR4][R6.64] ;  /* 0x0000000406069981 */ /* 0x000ee2000c1e1900 */
[----:B--2---:R-:W-:-:S04]  /*09b0*/  @P0 IMAD R0, R17, R20, R8 ;  /* 0x0000001411000224 */ /* 0x004fc800078e0208 */
[----:B----4-:R-:W-:-:S04]  /*09c0*/  @P0 IMAD R8, R23, R12, R0 ;  /* 0x0000000c17080224 */ /* 0x010fc800078e0200 */
[----:B---3--:R-:W-:-:S07]  /*09d0*/  @!P1 IMAD R8, R11, R6, R8 ;  /* 0x000000060b089224 */ /* 0x008fce00078e0208 */
.L_x_13:
[----:B------:R-:W0:Y:S02]  /*09e0*/  LDC.64 R4, c[0x0][0x398] ;  /* 0x0000e600ff047b82 */ /* 0x000e240000000a00 */
[----:B0-----:R-:W-:-:S05]  /*09f0*/  IMAD.WIDE R2, R3, 0x4, R4 ;  /* 0x0000000403027825 */ /* 0x001fca00078e0204 */
[----:B------:R-:W2:Y:S02]  /*0a00*/  LDG.E R5, desc[UR4][R2.64] ;  /* 0x0000000402057981 */ /* 0x000ea4000c1e1900 */
[----:B--2---:R-:W-:-:S05]  /*0a10*/  IADD3 R5, PT, PT, R5, R8, RZ ;  /* 0x0000000805057210 */ /* 0x004fca0007ffe0ff */
[----:B------:R-:W-:Y:S01]  /*0a20*/  STG.E desc[UR4][R2.64], R5 ;  /* 0x0000000502007986 */ /* 0x000fe2000c101904 */
[----:B------:R-:W-:Y:S05]  /*0a30*/  EXIT ;  /* 0x000000000000794d */ /* 0x000fea0003800000 */
.L_x_17:
        /* <DEDUP_REMOVED lines=12> */
.L_x_21:


//--------------------- .text._Z9transposePKiPiii --------------------------
	.section	.text._Z9transposePKiPiii,"ax",@progbits
	.align	128
        .global         _Z9transposePKiPiii
        .type           _Z9transposePKiPiii,@function
        .size           _Z9transposePKiPiii,(.L_x_22 - _Z9transposePKiPiii)
        .other          _Z9transposePKiPiii,@"STO_CUDA_ENTRY STV_DEFAULT"
_Z9transposePKiPiii:
.text._Z9transposePKiPiii:
[----:B------:R-:W-:Y:S01]  /*0000*/  LDC R1, c[0x0][0x37c] ;  /* 0x0000df00ff017b82 */ /* 0x000fe20000000800 */
[----:B------:R-:W0:Y:S01]  /*0010*/  S2R R11, SR_CTAID.Y ;  /* 0x00000000000b7919 */ /* 0x000e220000002600 */
[----:B------:R-:W1:Y:S01]  /*0020*/  LDCU.64 UR8, c[0x0][0x390] ;  /* 0x00007200ff0877ac */ /* 0x000e620008000a00 */
[----:B------:R-:W0:Y:S01]  /*0030*/  S2R R0, SR_TID.Y ;  /* 0x0000000000007919 */ /* 0x000e220000002200 */
[----:B------:R-:W2:Y:S01]  /*0040*/  LDCU.64 UR6, c[0x0][0x358] ;  /* 0x00006b00ff0677ac */ /* 0x000ea20008000a00 */
[----:B------:R-:W3:Y:S01]  /*0050*/  S2R R8, SR_TID.X ;  /* 0x0000000000087919 */ /* 0x000ee20000002100 */
[----:B------:R-:W3:Y:S01]  /*0060*/  S2R R9, SR_CTAID.X ;  /* 0x0000000000097919 */ /* 0x000ee20000002500 */
[----:B0-----:R-:W-:-:S04]  /*0070*/  LEA R10, R11, R0, 0x5 ;  /* 0x000000000b0a7211 */ /* 0x001fc800078e28ff */
[C---:B-1----:R-:W-:Y:S01]  /*0080*/  ISETP.GE.AND P0, PT, R10.reuse, UR8, PT ;  /* 0x000000080a007c0c */ /* 0x042fe2000bf06270 */
[C---:B------:R-:W-:Y:S01]  /*0090*/  VIADD R14, R10.reuse, 0x8 ;  /* 0x000000080a0e7836 */ /* 0x040fe20000000000 */
[C---:B------:R-:W-:Y:S01]  /*00a0*/  IADD3 R16, PT, PT, R10.reuse, 0x10, RZ ;  /* 0x000000100a107810 */ /* 0x040fe20007ffe0ff */
[----:B------:R-:W-:Y:S01]  /*00b0*/  VIADD R18, R10, 0x18 ;  /* 0x000000180a127836 */ /* 0x000fe20000000000 */
[----:B---3--:R-:W-:Y:S02]  /*00c0*/  LEA R15, R9, R8, 0x5 ;  /* 0x00000008090f7211 */ /* 0x008fe400078e28ff */
[----:B------:R-:W-:Y:S02]  /*00d0*/  ISETP.GE.AND P1, PT, R14, UR8, PT ;  /* 0x000000080e007c0c */ /* 0x000fe4000bf26270 */
[----:B------:R-:W-:Y:S02]  /*00e0*/  ISETP.GE.OR P0, PT, R15, UR9, P0 ;  /* 0x000000090f007c0c */ /* 0x000fe40008706670 */
[----:B------:R-:W-:-:S02]  /*00f0*/  ISETP.GE.AND P2, PT, R16, UR8, PT ;  /* 0x0000000810007c0c */ /* 0x000fc4000bf46270 */
[----:B------:R-:W-:Y:S02]  /*0100*/  ISETP.GE.AND P4, PT, R18, UR8, PT ;  /* 0x0000000812007c0c */ /* 0x000fe4000bf86270 */
[C---:B------:R-:W-:Y:S02]  /*0110*/  ISETP.GE.OR P1, PT, R15.reuse, UR9, P1 ;  /* 0x000000090f007c0c */ /* 0x040fe40008f26670 */
[C---:B------:R-:W-:Y:S02]  /*0120*/  ISETP.GE.OR P2, PT, R15.reuse, UR9, P2 ;  /* 0x000000090f007c0c */ /* 0x040fe40009746670 */
[----:B------:R-:W-:-:S03]  /*0130*/  ISETP.GE.OR P4, PT, R15, UR9, P4 ;  /* 0x000000090f007c0c */ /* 0x000fc6000a786670 */
[----:B------:R-:W0:Y:S01]  /*0140*/  @!P0 LDC.64 R12, c[0x0][0x380] ;  /* 0x0000e000ff0c8b82 */ /* 0x000e220000000a00 */
[----:B------:R-:W-:-:S07]  /*0150*/  @!P0 IMAD R17, R10, UR9, R15 ;  /* 0x000000090a118c24 */ /* 0x000fce000f8e020f */
[----:B------:R-:W1:Y:S08]  /*0160*/  @!P1 LDC.64 R6, c[0x0][0x380] ;  /* 0x0000e000ff069b82 */ /* 0x000e700000000a00 */
[----:B------:R-:W3:Y:S08]  /*0170*/  @!P2 LDC.64 R4, c[0x0][0x380] ;  /* 0x0000e000ff04ab82 */ /* 0x000ef00000000a00 */
[----:B------:R-:W4:Y:S01]  /*0180*/  @!P4 LDC.64 R2, c[0x0][0x380] ;  /* 0x0000e000ff02cb82 */ /* 0x000f220000000a00 */
[----:B0-----:R-:W-:-:S04]  /*0190*/  @!P0 IMAD.WIDE R12, R17, 0x4, R12 ;  /* 0x00000004110c8825 */ /* 0x001fc800078e020c */
[--C-:B------:R-:W-:Y:S01]  /*01a0*/  @!P1 IMAD R17, R14, UR9, R15.reuse ;  /* 0x000000090e119c24 */ /* 0x100fe2000f8e020f */
[----:B--2---:R0:W2:Y:S01]  /*01b0*/  @!P0 LDG.E R10, desc[UR6][R12.64] ;  /* 0x000000060c0a8981 */ /* 0x0040a2000c1e1900 */
[--C-:B------:R-:W-:Y:S02]  /*01c0*/  @!P2 IMAD R19, R16, UR9, R15.reuse ;  /* 0x000000091013ac24 */ /* 0x100fe4000f8e020f */
[----:B------:R-:W-:Y:S02]  /*01d0*/  @!P4 IMAD R15, R18, UR9, R15 ;  /* 0x00000009120fcc24 */ /* 0x000fe4000f8e020f */
[----:B-1----:R-:W-:-:S04]  /*01e0*/  @!P1 IMAD.WIDE R6, R17, 0x4, R6 ;  /* 0x0000000411069825 */ /* 0x002fc800078e0206 */
[----:B---3--:R-:W-:Y:S01]  /*01f0*/  @!P2 IMAD.WIDE R4, R19, 0x4, R4 ;  /* 0x000000041304a825 */ /* 0x008fe200078e0204 */
[----:B------:R1:W3:Y:S04]  /*0200*/  @!P1 LDG.E R14, desc[UR6][R6.64] ;  /* 0x00000006060e9981 */ /* 0x0002e8000c1e1900 */
[----:B------:R5:W3:Y:S01]  /*0210*/  @!P2 LDG.E R16, desc[UR6][R4.64] ;  /* 0x000000060410a981 */ /* 0x000ae2000c1e1900 */
[----:B----4-:R-:W-:-:S05]  /*0220*/  @!P4 IMAD.WIDE R2, R15, 0x4, R2 ;  /* 0x000000040f02c825 */ /* 0x010fca00078e0202 */
[----:B------:R-:W4:Y:S01]  /*0230*/  @!P4 LDG.E R18, desc[UR6][R2.64] ;  /* 0x000000060212c981 */ /* 0x000f22000c1e1900 */
[----:B------:R-:W1:Y:S01]  /*0240*/  S2UR UR5, SR_CgaCtaId ;  /* 0x00000000000579c3 */ /* 0x000e620000008800 */
[----:B------:R-:W-:Y:S01]  /*0250*/  UMOV UR4, 0x400 ;  /* 0x0000040000047882 */ /* 0x000fe20000000000 */
[----:B0-----:R-:W-:Y:S01]  /*0260*/  IMAD R12, R9, 0x20, R0 ;  /* 0x00000020090c7824 */ /* 0x001fe200078e0200 */
[----:B------:R-:W-:Y:S01]  /*0270*/  LEA R11, R11, R8, 0x5 ;  /* 0x000000080b0b7211 */ /* 0x000fe200078e28ff */
[----:B-1----:R-:W-:-:S06]  /*0280*/  ULEA UR4, UR5, UR4, 0x18 ;  /* 0x0000000405047291 */ /* 0x002fcc000f8ec0ff */
[----:B------:R-:W-:-:S05]  /*0290*/  LEA R13, R8, UR4, 0x2 ;  /* 0x00000004080d7c11 */ /* 0x000fca000f8e10ff */
[--C-:B------:R-:W-:Y:S01]  /*02a0*/  IMAD R9, R0, 0x84, R13.reuse ;  /* 0x0000008400097824 */ /* 0x100fe200078e020d */
[----:B------:R-:W-:Y:S02]  /*02b0*/  ISETP.GE.AND P3, PT, R11, UR8, PT ;  /* 0x000000080b007c0c */ /* 0x000fe4000bf66270 */
[C---:B------:R-:W-:Y:S02]  /*02c0*/  IADD3 R20, PT, PT, R12.reuse, 0x8, RZ ;  /* 0x000000080c147810 */ /* 0x040fe40007ffe0ff */
[C---:B------:R-:W-:Y:S02]  /*02d0*/  IADD3 R22, PT, PT, R12.reuse, 0x10, RZ ;  /* 0x000000100c167810 */ /* 0x040fe40007ffe0ff */
[----:B------:R-:W-:Y:S02]  /*02e0*/  ISETP.GE.OR P6, PT, R12, UR9, P3 ;  /* 0x000000090c007c0c */ /* 0x000fe40009fc6670 */
[----:B------:R-:W-:Y:S01]  /*02f0*/  ISETP.GE.OR P5, PT, R20, UR9, P3 ;  /* 0x0000000914007c0c */ /* 0x000fe20009fa6670 */
[----:B------:R-:W-:-:S05]  /*0300*/  IMAD R13, R8, 0x80, R13 ;  /* 0x00000080080d7824 */ /* 0x000fca00078e020d */
[----:B------:R-:W-:-:S05]  /*0310*/  LEA R13, R0, R13, 0x2 ;  /* 0x0000000d000d7211 */ /* 0x000fca00078e10ff */
[----:B------:R-:W0:Y:S08]  /*0320*/  @!P6 LDC.64 R6, c[0x0][0x388] ;  /* 0x0000e200ff06eb82 */ /* 0x000e300000000a00 */
[----:B-----5:R-:W1:Y:S01]  /*0330*/  @!P5 LDC.64 R4, c[0x0][0x388] ;  /* 0x0000e200ff04db82 */ /* 0x020e620000000a00 */
[C---:B------:R-:W-:Y:S01]  /*0340*/  IADD3 R0, PT, PT, R12.reuse, 0x18, RZ ;  /* 0x000000180c007810 */ /* 0x040fe20007ffe0ff */
[----:B------:R-:W-:-:S02]  /*0350*/  @!P6 IMAD R17, R12, UR8, R11 ;  /* 0x000000080c11ec24 */ /* 0x000fc4000f8e020b */
[----:B------:R-:W-:Y:S02]  /*0360*/  @!P5 IMAD R21, R20, UR8, R11 ;  /* 0x000000081415dc24 */ /* 0x000fe4000f8e020b */
[----:B0-----:R-:W-:-:S04]  /*0370*/  @!P6 IMAD.WIDE R6, R17, 0x4, R6 ;  /* 0x000000041106e825 */ /* 0x001fc800078e0206 */
[----:B-1----:R-:W-:Y:S01]  /*0380*/  @!P5 IMAD.WIDE R4, R21, 0x4, R4 ;  /* 0x000000041504d825 */ /* 0x002fe200078e0204 */
[----:B--2---:R-:W-:Y:S04]  /*0390*/  @!P0 STS [R9], R10 ;  /* 0x0000000a09008388 */ /* 0x004fe80000000800 */
[----:B---3--:R-:W-:Y:S04]  /*03a0*/  @!P1 STS [R9+0x420], R14 ;  /* 0x0004200e09009388 */ /* 0x008fe80000000800 */
[----:B------:R-:W-:Y:S04]  /*03b0*/  @!P2 STS [R9+0x840], R16 ;  /* 0x000840100900a388 */ /* 0x000fe80000000800 */
[----:B----4-:R0:W-:Y:S01]  /*03c0*/  @!P4 STS [R9+0xc60], R18 ;  /* 0x000c60120900c388 */ /* 0x0101e20000000800 */
[----:B------:R-:W-:Y:S01]  /*03d0*/  BAR.SYNC.DEFER_BLOCKING 0x0 ;  /* 0x0000000000007b1d */ /* 0x000fe20000010000 */
[----:B------:R-:W-:-:S13]  /*03e0*/  ISETP.GE.OR P0, PT, R22, UR9, P3 ;  /* 0x0000000916007c0c */ /* 0x000fda0009f06670 */
[----:B------:R-:W1:Y:S01]  /*03f0*/  @!P0 LDC.64 R2, c[0x0][0x388] ;  /* 0x0000e200ff028b82 */ /* 0x000e620000000a00 */
[----:B------:R-:W2:Y:S04]  /*0400*/  @!P6 LDS R15, [R13] ;  /* 0x000000000d0fe984 */ /* 0x000ea80000000800 */
[----:B------:R-:W3:Y:S04]  /*0410*/  @!P5 LDS R19, [R13+0x20] ;  /* 0x000020000d13d984 */ /* 0x000ee80000000800 */
[----:B------:R-:W4:Y:S01]  /*0420*/  @!P0 LDS R23, [R13+0x40] ;  /* 0x000040000d178984 */ /* 0x000f220000000800 */
[----:B------:R-:W-:Y:S01]  /*0430*/  ISETP.GE.OR P3, PT, R0, UR9, P3 ;  /* 0x0000000900007c0c */ /* 0x000fe20009f66670 */
[----:B0-----:R-:W-:-:S04]  /*0440*/  @!P0 IMAD R9, R22, UR8, R11 ;  /* 0x0000000816098c24 */ /* 0x001fc8000f8e020b */
[----:B-1----:R-:W-:Y:S01]  /*0450*/  @!P0 IMAD.WIDE R2, R9, 0x4, R2 ;  /* 0x0000000409028825 */ /* 0x002fe200078e0202 */
[----:B--2---:R0:W-:Y:S04]  /*0460*/  @!P6 STG.E desc[UR6][R6.64], R15 ;  /* 0x0000000f0600e986 */ /* 0x0041e8000c101906 */
[----:B---3--:R0:W-:Y:S04]  /*0470*/  @!P5 STG.E desc[UR6][R4.64], R19 ;  /* 0x000000130400d986 */ /* 0x0081e8000c101906 */
[----:B----4-:R0:W-:Y:S01]  /*0480*/  @!P0 STG.E desc[UR6][R2.64], R23 ;  /* 0x0000001702008986 */ /* 0x0101e2000c101906 */
[----:B------:R-:W-:Y:S05]  /*0490*/  @P3 EXIT ;  /* 0x000000000000394d */ /* 0x000fea0003800000 */
[----:B------:R-:W1:Y:S01]  /*04a0*/  LDS R13, [R13+0x60] ;  /* 0x000060000d0d7984 */ /* 0x000e620000000800 */
[----:B0-----:R-:W0:Y:S01]  /*04b0*/  LDC.64 R2, c[0x0][0x388] ;  /* 0x0000e200ff027b82 */ /* 0x001e220000000a00 */
[----:B------:R-:W-:-:S04]  /*04c0*/  IMAD R11, R0, UR8, R11 ;  /* 0x00000008000b7c24 */ /* 0x000fc8000f8e020b */
[----:B0-----:R-:W-:-:S05]  /*04d0*/  IMAD.WIDE R2, R11, 0x4, R2 ;  /* 0x000000040b027825 */ /* 0x001fca00078e0202 */
[----:B-1----:R-:W-:Y:S01]  /*04e0*/  STG.E desc[UR6][R2.64], R13 ;  /* 0x0000000d02007986 */ /* 0x002fe2000c101906 */
[----:B------:R-:W-:Y:S05]  /*04f0*/  EXIT ;  /* 0x000000000000794d */ /* 0x000fea0003800000 */
.L_x_18:
        /* <DEDUP_REMOVED lines=16> */
.L_x_22:


//--------------------- .nv.shared.reserved.0     --------------------------
	.section	.nv.shared.reserved.0,"aw",@nobits
	.weak		__nv_reservedSMEM_offset_0_alias
	.size		__nv_reservedSMEM_offset_0_alias, 0, 64
	.other		__nv_reservedSMEM_offset_0_alias,@"STO_CUDA_RESERVED_SHARED STV_DEFAULT"
__nv_reservedSMEM_offset_0_alias:
	.zero		0
	.zero		64


//--------------------- .nv.shared._Z23parallel_count_sort_JDSPiS_S_S_ii --------------------------
	.section	.nv.shared._Z23parallel_count_sort_JDSPiS_S_S_ii,"aw",@nobits
	.sectionflags	@""
	.align	4
.nv.shared._Z23parallel_count_sort_JDSPiS_S_S_ii:
	.zero		2048


//--------------------- .nv.shared._Z9transposePKiPiii --------------------------
	.section	.nv.shared._Z9transposePKiPiii,"aw",@nobits
	.sectionflags	@""
	.align	4
.nv.shared._Z9transposePKiPiii:
	.zero		5248


//--------------------- .nv.constant0._Z13parallel_copyPiS_S_ii --------------------------
	.section	.nv.constant0._Z13parallel_copyPiS_S_ii,"a",@progbits
	.sectionflags	@""
	.align	4
.nv.constant0._Z13parallel_copyPiS_S_ii:
	.zero		928


//--------------------- .nv.constant0._Z23parallel_count_sort_JDSPiS_S_S_ii --------------------------
	.section	.nv.constant0._Z23parallel_count_sort_JDSPiS_S_S_ii,"a",@progbits
	.sectionflags	@""
	.align	4
.nv.constant0._Z23parallel_count_sort_JDSPiS_S_S_ii:
	.zero		936


//--------------------- .nv.constant0._Z12parallel_ELLPiS_S_S_ii --------------------------
	.section	.nv.constant0._Z12parallel_ELLPiS_S_S_ii,"a",@progbits
	.sectionflags	@""
	.align	4
.nv.constant0._Z12parallel_ELLPiS_S_S_ii:
	.zero		936


//--------------------- .nv.constant0._Z9transposePKiPiii --------------------------
	.section	.nv.constant0._Z9transposePKiPiii,"a",@progbits
	.sectionflags	@""
	.align	4
.nv.constant0._Z9transposePKiPiii:
	.zero		920


//--------------------- SYMBOLS --------------------------

	.type		.nv.reservedSmem.offset0,@object
	.size		.nv.reservedSmem.offset0,0x4
	.type		.nv.reservedSmem.cap,@object
	.size		.nv.reservedSmem.cap,0x4
